//
// Generated by NVIDIA NVVM Compiler
//
// Compiler Build ID: CL-36424714
// Cuda compilation tools, release 13.0, V13.0.88
// Based on NVVM 20.0.0
//

.version 9.0
.target sm_100
.address_size 64

	// .globl	_Z12compute_costPfiff
.global .align 4 .b8 __cudart_i2opi_f[24] = {65, 144, 67, 60, 153, 149, 98, 219, 192, 221, 52, 245, 209, 87, 39, 252, 41, 21, 68, 78, 110, 131, 249, 162};

.visible .entry _Z12compute_costPfiff(
	.param .u64 .ptr .align 1 _Z12compute_costPfiff_param_0,
	.param .u32 _Z12compute_costPfiff_param_1,
	.param .f32 _Z12compute_costPfiff_param_2,
	.param .f32 _Z12compute_costPfiff_param_3
)
{
	.reg .pred 	%p<2>;
	.reg .b32 	%r<3>;
	.reg .b32 	%f<6>;
	.reg .b64 	%rd<5>;

	ld.param.u64 	%rd1, [_Z12compute_costPfiff_param_0];
	ld.param.u32 	%r2, [_Z12compute_costPfiff_param_1];
	ld.param.f32 	%f1, [_Z12compute_costPfiff_param_2];
	ld.param.f32 	%f2, [_Z12compute_costPfiff_param_3];
	mov.u32 	%r1, %tid.x;
	setp.ge.s32 	%p1, %r1, %r2;
	@%p1 bra 	$L__BB0_2;
	cvta.to.global.u64 	%rd2, %rd1;
	mul.wide.u32 	%rd3, %r1, 4;
	add.s64 	%rd4, %rd2, %rd3;
	ld.global.f32 	%f3, [%rd4];
	fma.rn.f32 	%f4, %f1, %f1, %f3;
	fma.rn.f32 	%f5, %f2, %f2, %f4;
	st.global.f32 	[%rd4], %f5;
$L__BB0_2:
	bar.sync 	0;
	ret;

}
	// .globl	_Z16forward_dynamicsPfii
.visible .entry _Z16forward_dynamicsPfii(
	.param .u64 .ptr .align 1 _Z16forward_dynamicsPfii_param_0,
	.param .u32 _Z16forward_dynamicsPfii_param_1,
	.param .u32 _Z16forward_dynamicsPfii_param_2
)
{
	.local .align 4 .b8 	__local_depot1[28];
	.reg .b64 	%SP;
	.reg .b64 	%SPL;
	.reg .pred 	%p<43>;
	.reg .b32 	%r<197>;
	.reg .b32 	%f<159>;
	.reg .b64 	%rd<97>;
	.reg .b64 	%fd<20>;

	mov.u64 	%SPL, __local_depot1;
	ld.param.u64 	%rd38, [_Z16forward_dynamicsPfii_param_0];
	ld.param.u32 	%r69, [_Z16forward_dynamicsPfii_param_1];
	cvta.to.global.u64 	%rd39, %rd38;
	add.u64 	%rd1, %SPL, 0;
	mov.u32 	%r70, %tid.x;
	mul.lo.s32 	%r71, %r69, %r70;
	mul.wide.s32 	%rd41, %r71, 4;
	add.s64 	%rd2, %rd39, %rd41;
	ld.global.f32 	%f1, [%rd2];
	ld.global.f32 	%f2, [%rd2+4];
	ld.global.f32 	%f3, [%rd2+8];
	ld.global.f32 	%f4, [%rd2+12];
	ld.global.f32 	%f5, [%rd2+16];
	ld.global.f32 	%f35, [%rd2+20];
	ld.global.f32 	%f6, [%rd2+24];
	add.f32 	%f7, %f5, %f35;
	mul.f32 	%f36, %f6, 0f3F22F983;
	cvt.rni.s32.f32 	%r196, %f36;
	cvt.rn.f32.s32 	%f37, %r196;
	fma.rn.f32 	%f38, %f37, 0fBFC90FDA, %f6;
	fma.rn.f32 	%f39, %f37, 0fB3A22168, %f38;
	fma.rn.f32 	%f158, %f37, 0fA7C234C5, %f39;
	abs.f32 	%f9, %f6;
	setp.ltu.f32 	%p1, %f9, 0f47CE4780;
	mov.u32 	%r180, %r196;
	mov.f32 	%f154, %f158;
	@%p1 bra 	$L__BB1_8;
	setp.neu.f32 	%p2, %f9, 0f7F800000;
	@%p2 bra 	$L__BB1_3;
	mov.f32 	%f42, 0f00000000;
	mul.rn.f32 	%f154, %f6, %f42;
	mov.b32 	%r180, 0;
	bra.uni 	$L__BB1_8;
$L__BB1_3:
	mov.b32 	%r2, %f6;
	shl.b32 	%r73, %r2, 8;
	or.b32  	%r3, %r73, -2147483648;
	mov.b64 	%rd84, 0;
	mov.b32 	%r177, 0;
	mov.u64 	%rd82, __cudart_i2opi_f;
	mov.u64 	%rd83, %rd1;
$L__BB1_4:
	.pragma "nounroll";
	ld.global.nc.u32 	%r74, [%rd82];
	mad.wide.u32 	%rd44, %r74, %r3, %rd84;
	shr.u64 	%rd84, %rd44, 32;
	st.local.u32 	[%rd83], %rd44;
	add.s32 	%r177, %r177, 1;
	add.s64 	%rd83, %rd83, 4;
	add.s64 	%rd82, %rd82, 4;
	setp.ne.s32 	%p3, %r177, 6;
	@%p3 bra 	$L__BB1_4;
	shr.u32 	%r75, %r2, 23;
	st.local.u32 	[%rd1+24], %rd84;
	and.b32  	%r6, %r75, 31;
	and.b32  	%r76, %r75, 224;
	add.s32 	%r77, %r76, -128;
	shr.u32 	%r78, %r77, 5;
	mul.wide.u32 	%rd45, %r78, 4;
	sub.s64 	%rd9, %rd1, %rd45;
	ld.local.u32 	%r178, [%rd9+24];
	ld.local.u32 	%r179, [%rd9+20];
	setp.eq.s32 	%p4, %r6, 0;
	@%p4 bra 	$L__BB1_7;
	shf.l.wrap.b32 	%r178, %r179, %r178, %r6;
	ld.local.u32 	%r79, [%rd9+16];
	shf.l.wrap.b32 	%r179, %r79, %r179, %r6;
$L__BB1_7:
	shr.u32 	%r80, %r178, 30;
	shf.l.wrap.b32 	%r81, %r179, %r178, 2;
	shl.b32 	%r82, %r179, 2;
	shr.u32 	%r83, %r81, 31;
	add.s32 	%r84, %r83, %r80;
	neg.s32 	%r85, %r84;
	setp.lt.s32 	%p5, %r2, 0;
	selp.b32 	%r180, %r85, %r84, %p5;
	xor.b32  	%r86, %r81, %r2;
	shr.s32 	%r87, %r81, 31;
	xor.b32  	%r88, %r87, %r81;
	xor.b32  	%r89, %r87, %r82;
	cvt.u64.u32 	%rd46, %r88;
	shl.b64 	%rd47, %rd46, 32;
	cvt.u64.u32 	%rd48, %r89;
	or.b64  	%rd49, %rd47, %rd48;
	cvt.rn.f64.s64 	%fd1, %rd49;
	mul.f64 	%fd2, %fd1, 0d3BF921FB54442D19;
	cvt.rn.f32.f64 	%f40, %fd2;
	neg.f32 	%f41, %f40;
	setp.lt.s32 	%p6, %r86, 0;
	selp.f32 	%f154, %f41, %f40, %p6;
$L__BB1_8:
	mul.f32 	%f43, %f154, %f154;
	fma.rn.f32 	%f44, %f43, 0f3C190000, 0f3B560000;
	fma.rn.f32 	%f45, %f44, %f43, 0f3CC70000;
	fma.rn.f32 	%f46, %f45, %f43, 0f3D5B0000;
	fma.rn.f32 	%f47, %f46, %f43, 0f3E089438;
	fma.rn.f32 	%f48, %f47, %f43, 0f3EAAAA88;
	mul.rn.f32 	%f49, %f43, %f154;
	fma.rn.f32 	%f50, %f48, %f49, %f154;
	abs.f32 	%f51, %f154;
	setp.eq.f32 	%p7, %f51, 0f3A00B43C;
	selp.f32 	%f52, %f154, %f50, %p7;
	and.b32  	%r91, %r180, 1;
	setp.eq.b32 	%p8, %r91, 1;
	neg.f32 	%f53, %f52;
	rcp.approx.ftz.f32 	%f54, %f53;
	selp.f32 	%f55, %f54, %f52, %p8;
	div.rn.f32 	%f56, %f5, %f7;
	mul.f32 	%f57, %f56, %f55;
	abs.f32 	%f58, %f57;
	setp.gt.f32 	%p9, %f58, 0f3F800000;
	rcp.approx.ftz.f32 	%f59, %f58;
	selp.f32 	%f60, %f59, %f58, %p9;
	mul.f32 	%f61, %f60, %f60;
	fma.rn.f32 	%f62, %f61, 0f3B2090AA, 0fBC6BE14F;
	fma.rn.f32 	%f63, %f62, %f61, 0f3D23397E;
	fma.rn.f32 	%f64, %f63, %f61, 0fBD948A7A;
	fma.rn.f32 	%f65, %f64, %f61, 0f3DD76B21;
	fma.rn.f32 	%f66, %f65, %f61, 0fBE111E88;
	fma.rn.f32 	%f67, %f66, %f61, 0f3E4CAF60;
	fma.rn.f32 	%f68, %f67, %f61, 0fBEAAAA27;
	mul.f32 	%f69, %f61, %f68;
	fma.rn.f32 	%f70, %f69, %f60, %f60;
	neg.f32 	%f71, %f70;
	fma.rn.f32 	%f72, 0f3F6EE581, 0f3FD774EB, %f71;
	selp.f32 	%f73, %f72, %f70, %p9;
	setp.num.f32 	%p10, %f58, %f58;
	copysign.f32 	%f74, %f57, %f73;
	selp.f32 	%f13, %f74, %f73, %p10;
	add.f32 	%f14, %f4, %f13;
	mul.f32 	%f75, %f14, 0f3F22F983;
	cvt.rni.s32.f32 	%r188, %f75;
	cvt.rn.f32.s32 	%f76, %r188;
	fma.rn.f32 	%f77, %f76, 0fBFC90FDA, %f14;
	fma.rn.f32 	%f78, %f76, 0fB3A22168, %f77;
	fma.rn.f32 	%f156, %f76, 0fA7C234C5, %f78;
	abs.f32 	%f16, %f14;
	setp.ltu.f32 	%p11, %f16, 0f47CE4780;
	mov.u32 	%r184, %r188;
	mov.f32 	%f155, %f156;
	@%p11 bra 	$L__BB1_16;
	setp.neu.f32 	%p12, %f16, 0f7F800000;
	@%p12 bra 	$L__BB1_11;
	mov.f32 	%f81, 0f00000000;
	mul.rn.f32 	%f155, %f14, %f81;
	mov.b32 	%r184, 0;
	bra.uni 	$L__BB1_16;
$L__BB1_11:
	mov.b32 	%r16, %f14;
	shl.b32 	%r93, %r16, 8;
	or.b32  	%r17, %r93, -2147483648;
	mov.b64 	%rd87, 0;
	mov.b32 	%r181, 0;
	mov.u64 	%rd85, __cudart_i2opi_f;
	mov.u64 	%rd86, %rd1;
$L__BB1_12:
	.pragma "nounroll";
	ld.global.nc.u32 	%r94, [%rd85];
	mad.wide.u32 	%rd52, %r94, %r17, %rd87;
	shr.u64 	%rd87, %rd52, 32;
	st.local.u32 	[%rd86], %rd52;
	add.s32 	%r181, %r181, 1;
	add.s64 	%rd86, %rd86, 4;
	add.s64 	%rd85, %rd85, 4;
	setp.ne.s32 	%p13, %r181, 6;
	@%p13 bra 	$L__BB1_12;
	shr.u32 	%r95, %r16, 23;
	st.local.u32 	[%rd1+24], %rd87;
	and.b32  	%r20, %r95, 31;
	and.b32  	%r96, %r95, 224;
	add.s32 	%r97, %r96, -128;
	shr.u32 	%r98, %r97, 5;
	mul.wide.u32 	%rd53, %r98, 4;
	sub.s64 	%rd16, %rd1, %rd53;
	ld.local.u32 	%r182, [%rd16+24];
	ld.local.u32 	%r183, [%rd16+20];
	setp.eq.s32 	%p14, %r20, 0;
	@%p14 bra 	$L__BB1_15;
	shf.l.wrap.b32 	%r182, %r183, %r182, %r20;
	ld.local.u32 	%r99, [%rd16+16];
	shf.l.wrap.b32 	%r183, %r99, %r183, %r20;
$L__BB1_15:
	shr.u32 	%r100, %r182, 30;
	shf.l.wrap.b32 	%r101, %r183, %r182, 2;
	shl.b32 	%r102, %r183, 2;
	shr.u32 	%r103, %r101, 31;
	add.s32 	%r104, %r103, %r100;
	neg.s32 	%r105, %r104;
	setp.lt.s32 	%p15, %r16, 0;
	selp.b32 	%r184, %r105, %r104, %p15;
	xor.b32  	%r106, %r101, %r16;
	shr.s32 	%r107, %r101, 31;
	xor.b32  	%r108, %r107, %r101;
	xor.b32  	%r109, %r107, %r102;
	cvt.u64.u32 	%rd54, %r108;
	shl.b64 	%rd55, %rd54, 32;
	cvt.u64.u32 	%rd56, %r109;
	or.b64  	%rd57, %rd55, %rd56;
	cvt.rn.f64.s64 	%fd3, %rd57;
	mul.f64 	%fd4, %fd3, 0d3BF921FB54442D19;
	cvt.rn.f32.f64 	%f79, %fd4;
	neg.f32 	%f80, %f79;
	setp.lt.s32 	%p16, %r106, 0;
	selp.f32 	%f155, %f80, %f79, %p16;
$L__BB1_16:
	setp.ltu.f32 	%p17, %f16, 0f47CE4780;
	add.s32 	%r111, %r184, 1;
	mul.rn.f32 	%f82, %f155, %f155;
	and.b32  	%r112, %r184, 1;
	setp.eq.b32 	%p18, %r112, 1;
	selp.f32 	%f83, %f155, 0f3F800000, %p18;
	fma.rn.f32 	%f84, %f82, %f83, 0f00000000;
	fma.rn.f32 	%f85, %f82, 0f37CBAC00, 0fBAB607ED;
	selp.f32 	%f86, 0fB94D4153, %f85, %p18;
	selp.f32 	%f87, 0f3C0885E4, 0f3D2AAABB, %p18;
	fma.rn.f32 	%f88, %f86, %f82, %f87;
	selp.f32 	%f89, 0fBE2AAAA8, 0fBEFFFFFF, %p18;
	fma.rn.f32 	%f90, %f88, %f82, %f89;
	fma.rn.f32 	%f91, %f90, %f84, %f83;
	and.b32  	%r113, %r111, 2;
	setp.eq.s32 	%p19, %r113, 0;
	mov.f32 	%f92, 0f00000000;
	sub.f32 	%f93, %f92, %f91;
	selp.f32 	%f20, %f91, %f93, %p19;
	@%p17 bra 	$L__BB1_24;
	setp.neu.f32 	%p20, %f16, 0f7F800000;
	@%p20 bra 	$L__BB1_19;
	mov.f32 	%f96, 0f00000000;
	mul.rn.f32 	%f156, %f14, %f96;
	mov.b32 	%r188, 0;
	bra.uni 	$L__BB1_24;
$L__BB1_19:
	mov.b32 	%r29, %f14;
	shl.b32 	%r115, %r29, 8;
	or.b32  	%r30, %r115, -2147483648;
	mov.b64 	%rd90, 0;
	mov.b32 	%r185, 0;
	mov.u64 	%rd88, __cudart_i2opi_f;
	mov.u64 	%rd89, %rd1;
$L__BB1_20:
	.pragma "nounroll";
	ld.global.nc.u32 	%r116, [%rd88];
	mad.wide.u32 	%rd60, %r116, %r30, %rd90;
	shr.u64 	%rd90, %rd60, 32;
	st.local.u32 	[%rd89], %rd60;
	add.s32 	%r185, %r185, 1;
	add.s64 	%rd89, %rd89, 4;
	add.s64 	%rd88, %rd88, 4;
	setp.ne.s32 	%p21, %r185, 6;
	@%p21 bra 	$L__BB1_20;
	shr.u32 	%r117, %r29, 23;
	st.local.u32 	[%rd1+24], %rd90;
	and.b32  	%r33, %r117, 31;
	and.b32  	%r118, %r117, 224;
	add.s32 	%r119, %r118, -128;
	shr.u32 	%r120, %r119, 5;
	mul.wide.u32 	%rd61, %r120, 4;
	sub.s64 	%rd23, %rd1, %rd61;
	ld.local.u32 	%r186, [%rd23+24];
	ld.local.u32 	%r187, [%rd23+20];
	setp.eq.s32 	%p22, %r33, 0;
	@%p22 bra 	$L__BB1_23;
	shf.l.wrap.b32 	%r186, %r187, %r186, %r33;
	ld.local.u32 	%r121, [%rd23+16];
	shf.l.wrap.b32 	%r187, %r121, %r187, %r33;
$L__BB1_23:
	shr.u32 	%r122, %r186, 30;
	shf.l.wrap.b32 	%r123, %r187, %r186, 2;
	shl.b32 	%r124, %r187, 2;
	shr.u32 	%r125, %r123, 31;
	add.s32 	%r126, %r125, %r122;
	neg.s32 	%r127, %r126;
	setp.lt.s32 	%p23, %r29, 0;
	selp.b32 	%r188, %r127, %r126, %p23;
	xor.b32  	%r128, %r123, %r29;
	shr.s32 	%r129, %r123, 31;
	xor.b32  	%r130, %r129, %r123;
	xor.b32  	%r131, %r129, %r124;
	cvt.u64.u32 	%rd62, %r130;
	shl.b64 	%rd63, %rd62, 32;
	cvt.u64.u32 	%rd64, %r131;
	or.b64  	%rd65, %rd63, %rd64;
	cvt.rn.f64.s64 	%fd5, %rd65;
	mul.f64 	%fd6, %fd5, 0d3BF921FB54442D19;
	cvt.rn.f32.f64 	%f94, %fd6;
	neg.f32 	%f95, %f94;
	setp.lt.s32 	%p24, %r128, 0;
	selp.f32 	%f156, %f95, %f94, %p24;
$L__BB1_24:
	mul.rn.f32 	%f97, %f156, %f156;
	and.b32  	%r133, %r188, 1;
	setp.eq.b32 	%p25, %r133, 1;
	selp.f32 	%f98, 0f3F800000, %f156, %p25;
	fma.rn.f32 	%f99, %f97, %f98, 0f00000000;
	fma.rn.f32 	%f100, %f97, 0f37CBAC00, 0fBAB607ED;
	selp.f32 	%f101, %f100, 0fB94D4153, %p25;
	selp.f32 	%f102, 0f3D2AAABB, 0f3C0885E4, %p25;
	fma.rn.f32 	%f103, %f101, %f97, %f102;
	selp.f32 	%f104, 0fBEFFFFFF, 0fBE2AAAA8, %p25;
	fma.rn.f32 	%f105, %f103, %f97, %f104;
	fma.rn.f32 	%f106, %f105, %f99, %f98;
	and.b32  	%r134, %r188, 2;
	setp.eq.s32 	%p26, %r134, 0;
	mov.f32 	%f107, 0f00000000;
	sub.f32 	%f108, %f107, %f106;
	selp.f32 	%f109, %f106, %f108, %p26;
	mul.f32 	%f24, %f3, %f109;
	div.rn.f32 	%f25, %f3, %f7;
	mul.f32 	%f110, %f13, 0f3F22F983;
	cvt.rni.s32.f32 	%r192, %f110;
	cvt.rn.f32.s32 	%f111, %r192;
	fma.rn.f32 	%f112, %f111, 0fBFC90FDA, %f13;
	fma.rn.f32 	%f113, %f111, 0fB3A22168, %f112;
	fma.rn.f32 	%f157, %f111, 0fA7C234C5, %f113;
	abs.f32 	%f27, %f13;
	setp.ltu.f32 	%p27, %f27, 0f47CE4780;
	@%p27 bra 	$L__BB1_32;
	setp.neu.f32 	%p28, %f27, 0f7F800000;
	@%p28 bra 	$L__BB1_27;
	mov.f32 	%f116, 0f00000000;
	mul.rn.f32 	%f157, %f13, %f116;
	mov.b32 	%r192, 0;
	bra.uni 	$L__BB1_32;
$L__BB1_27:
	mov.b32 	%r43, %f13;
	shl.b32 	%r136, %r43, 8;
	or.b32  	%r44, %r136, -2147483648;
	mov.b64 	%rd93, 0;
	mov.b32 	%r189, 0;
	mov.u64 	%rd91, __cudart_i2opi_f;
	mov.u64 	%rd92, %rd1;
$L__BB1_28:
	.pragma "nounroll";
	ld.global.nc.u32 	%r137, [%rd91];
	mad.wide.u32 	%rd68, %r137, %r44, %rd93;
	shr.u64 	%rd93, %rd68, 32;
	st.local.u32 	[%rd92], %rd68;
	add.s32 	%r189, %r189, 1;
	add.s64 	%rd92, %rd92, 4;
	add.s64 	%rd91, %rd91, 4;
	setp.ne.s32 	%p29, %r189, 6;
	@%p29 bra 	$L__BB1_28;
	shr.u32 	%r138, %r43, 23;
	st.local.u32 	[%rd1+24], %rd93;
	and.b32  	%r47, %r138, 31;
	and.b32  	%r139, %r138, 224;
	add.s32 	%r140, %r139, -128;
	shr.u32 	%r141, %r140, 5;
	mul.wide.u32 	%rd69, %r141, 4;
	sub.s64 	%rd30, %rd1, %rd69;
	ld.local.u32 	%r190, [%rd30+24];
	ld.local.u32 	%r191, [%rd30+20];
	setp.eq.s32 	%p30, %r47, 0;
	@%p30 bra 	$L__BB1_31;
	shf.l.wrap.b32 	%r190, %r191, %r190, %r47;
	ld.local.u32 	%r142, [%rd30+16];
	shf.l.wrap.b32 	%r191, %r142, %r191, %r47;
$L__BB1_31:
	shr.u32 	%r143, %r190, 30;
	shf.l.wrap.b32 	%r144, %r191, %r190, 2;
	shl.b32 	%r145, %r191, 2;
	shr.u32 	%r146, %r144, 31;
	add.s32 	%r147, %r146, %r143;
	neg.s32 	%r148, %r147;
	setp.lt.s32 	%p31, %r43, 0;
	selp.b32 	%r192, %r148, %r147, %p31;
	xor.b32  	%r149, %r144, %r43;
	shr.s32 	%r150, %r144, 31;
	xor.b32  	%r151, %r150, %r144;
	xor.b32  	%r152, %r150, %r145;
	cvt.u64.u32 	%rd70, %r151;
	shl.b64 	%rd71, %rd70, 32;
	cvt.u64.u32 	%rd72, %r152;
	or.b64  	%rd73, %rd71, %rd72;
	cvt.rn.f64.s64 	%fd7, %rd73;
	mul.f64 	%fd8, %fd7, 0d3BF921FB54442D19;
	cvt.rn.f32.f64 	%f114, %fd8;
	neg.f32 	%f115, %f114;
	setp.lt.s32 	%p32, %r149, 0;
	selp.f32 	%f157, %f115, %f114, %p32;
$L__BB1_32:
	setp.ltu.f32 	%p33, %f9, 0f47CE4780;
	add.s32 	%r154, %r192, 1;
	mul.rn.f32 	%f117, %f157, %f157;
	and.b32  	%r155, %r192, 1;
	setp.eq.b32 	%p34, %r155, 1;
	selp.f32 	%f118, %f157, 0f3F800000, %p34;
	fma.rn.f32 	%f119, %f117, %f118, 0f00000000;
	fma.rn.f32 	%f120, %f117, 0f37CBAC00, 0fBAB607ED;
	selp.f32 	%f121, 0fB94D4153, %f120, %p34;
	selp.f32 	%f122, 0f3C0885E4, 0f3D2AAABB, %p34;
	fma.rn.f32 	%f123, %f121, %f117, %f122;
	selp.f32 	%f124, 0fBE2AAAA8, 0fBEFFFFFF, %p34;
	fma.rn.f32 	%f125, %f123, %f117, %f124;
	fma.rn.f32 	%f126, %f125, %f119, %f118;
	and.b32  	%r156, %r154, 2;
	setp.eq.s32 	%p35, %r156, 0;
	mov.f32 	%f127, 0f00000000;
	sub.f32 	%f128, %f127, %f126;
	selp.f32 	%f129, %f126, %f128, %p35;
	mul.f32 	%f31, %f25, %f129;
	@%p33 bra 	$L__BB1_40;
	setp.neu.f32 	%p36, %f9, 0f7F800000;
	@%p36 bra 	$L__BB1_35;
	mov.f32 	%f132, 0f00000000;
	mul.rn.f32 	%f158, %f6, %f132;
	mov.b32 	%r196, 0;
	bra.uni 	$L__BB1_40;
$L__BB1_35:
	mov.b32 	%r56, %f6;
	shl.b32 	%r158, %r56, 8;
	or.b32  	%r57, %r158, -2147483648;
	mov.b64 	%rd96, 0;
	mov.b32 	%r193, 0;
	mov.u64 	%rd94, __cudart_i2opi_f;
	mov.u64 	%rd95, %rd1;
$L__BB1_36:
	.pragma "nounroll";
	ld.global.nc.u32 	%r159, [%rd94];
	mad.wide.u32 	%rd76, %r159, %r57, %rd96;
	shr.u64 	%rd96, %rd76, 32;
	st.local.u32 	[%rd95], %rd76;
	add.s32 	%r193, %r193, 1;
	add.s64 	%rd95, %rd95, 4;
	add.s64 	%rd94, %rd94, 4;
	setp.ne.s32 	%p37, %r193, 6;
	@%p37 bra 	$L__BB1_36;
	shr.u32 	%r160, %r56, 23;
	st.local.u32 	[%rd1+24], %rd96;
	and.b32  	%r60, %r160, 31;
	and.b32  	%r161, %r160, 224;
	add.s32 	%r162, %r161, -128;
	shr.u32 	%r163, %r162, 5;
	mul.wide.u32 	%rd77, %r163, 4;
	sub.s64 	%rd37, %rd1, %rd77;
	ld.local.u32 	%r194, [%rd37+24];
	ld.local.u32 	%r195, [%rd37+20];
	setp.eq.s32 	%p38, %r60, 0;
	@%p38 bra 	$L__BB1_39;
	shf.l.wrap.b32 	%r194, %r195, %r194, %r60;
	ld.local.u32 	%r164, [%rd37+16];
	shf.l.wrap.b32 	%r195, %r164, %r195, %r60;
$L__BB1_39:
	shr.u32 	%r165, %r194, 30;
	shf.l.wrap.b32 	%r166, %r195, %r194, 2;
	shl.b32 	%r167, %r195, 2;
	shr.u32 	%r168, %r166, 31;
	add.s32 	%r169, %r168, %r165;
	neg.s32 	%r170, %r169;
	setp.lt.s32 	%p39, %r56, 0;
	selp.b32 	%r196, %r170, %r169, %p39;
	xor.b32  	%r171, %r166, %r56;
	shr.s32 	%r172, %r166, 31;
	xor.b32  	%r173, %r172, %r166;
	xor.b32  	%r174, %r172, %r167;
	cvt.u64.u32 	%rd78, %r173;
	shl.b64 	%rd79, %rd78, 32;
	cvt.u64.u32 	%rd80, %r174;
	or.b64  	%rd81, %rd79, %rd80;
	cvt.rn.f64.s64 	%fd9, %rd81;
	mul.f64 	%fd10, %fd9, 0d3BF921FB54442D19;
	cvt.rn.f32.f64 	%f130, %fd10;
	neg.f32 	%f131, %f130;
	setp.lt.s32 	%p40, %r171, 0;
	selp.f32 	%f158, %f131, %f130, %p40;
$L__BB1_40:
	mul.f32 	%f133, %f158, %f158;
	fma.rn.f32 	%f134, %f133, 0f3C190000, 0f3B560000;
	fma.rn.f32 	%f135, %f134, %f133, 0f3CC70000;
	fma.rn.f32 	%f136, %f135, %f133, 0f3D5B0000;
	fma.rn.f32 	%f137, %f136, %f133, 0f3E089438;
	fma.rn.f32 	%f138, %f137, %f133, 0f3EAAAA88;
	mul.rn.f32 	%f139, %f133, %f158;
	fma.rn.f32 	%f140, %f138, %f139, %f158;
	abs.f32 	%f141, %f158;
	setp.eq.f32 	%p41, %f141, 0f3A00B43C;
	selp.f32 	%f142, %f158, %f140, %p41;
	and.b32  	%r176, %r196, 1;
	setp.eq.b32 	%p42, %r176, 1;
	neg.f32 	%f143, %f142;
	rcp.approx.ftz.f32 	%f144, %f143;
	selp.f32 	%f145, %f144, %f142, %p42;
	mul.f32 	%f146, %f31, %f145;
	cvt.f64.f32 	%fd11, %f1;
	mul.f32 	%f147, %f3, %f20;
	cvt.f64.f32 	%fd12, %f147;
	fma.rn.f64 	%fd13, %fd12, 0d3F9EB851EB851EB8, %fd11;
	cvt.rn.f32.f64 	%f148, %fd13;
	cvt.f64.f32 	%fd14, %f2;
	cvt.f64.f32 	%fd15, %f24;
	fma.rn.f64 	%fd16, %fd15, 0d3F9EB851EB851EB8, %fd14;
	cvt.rn.f32.f64 	%f149, %fd16;
	cvt.f64.f32 	%fd17, %f4;
	cvt.f64.f32 	%fd18, %f146;
	fma.rn.f64 	%fd19, %fd18, 0d3F9EB851EB851EB8, %fd17;
	cvt.rn.f32.f64 	%f150, %fd19;
	mul.f32 	%f151, %f149, %f149;
	fma.rn.f32 	%f152, %f148, %f148, %f151;
	sqrt.rn.f32 	%f153, %f152;
	st.global.f32 	[%rd2], %f148;
	st.global.f32 	[%rd2+4], %f149;
	st.global.f32 	[%rd2+8], %f153;
	st.global.f32 	[%rd2+12], %f150;
	bar.sync 	0;
	ret;

}


// ===== COMPILED SASS (sm_100) =====

	.target	sm_100

	.elftype	@"ET_EXEC"


//--------------------- .note.nv.tkinfo           --------------------------
	.section	.note.nv.tkinfo,"",@"SHT_NOTE"
	.sectionflags	@"SHF_NOTE_NV_TKINFO"
	.tkinfo
        /*0018*/ 	.word	0x00000002
        /*0030*/ 	.string	""
        /*0030*/ 	.string	"ptxas"
        /*0030*/ 	.string	"Cuda compilation tools, release 13.0, V13.0.88"
        /*0030*/ 	.string	"Build cuda_13.0.r13.0/compiler.36424714_0"
        /*0030*/ 	.string	"-arch sm_100 -m 64 "



//--------------------- .note.nv.cuinfo           --------------------------
	.section	.note.nv.cuinfo,"",@"SHT_NOTE"
	.sectionflags	@"SHF_NOTE_NV_CUINFO"
        /*0018*/ 	.short	0x0002
        /*001a*/ 	.short	0x0064
        /*001c*/ 	.short	0x0082
	.zero		2


//--------------------- .nv.info                  --------------------------
	.section	.nv.info,"",@"SHT_CUDA_INFO"
	.align	4


	//----- nvinfo : EIATTR_REGCOUNT
	.align		4
        /*0000*/ 	.byte	0x04, 0x2f
        /*0002*/ 	.short	(.L_2 - .L_1)
	.align		4
.L_1:
        /*0004*/ 	.word	index@(_Z12compute_costPfiff)
        /*0008*/ 	.word	0x0000000a


	//----- nvinfo : EIATTR_FRAME_SIZE
	.align		4
.L_2:
        /*000c*/ 	.byte	0x04, 0x11
        /*000e*/ 	.short	(.L_4 - .L_3)
	.align		4
.L_3:
        /*0010*/ 	.word	index@(_Z12compute_costPfiff)
        /*0014*/ 	.word	0x00000000


	//----- nvinfo : EIATTR_REGCOUNT
	.align		4
.L_4:
        /*0018*/ 	.byte	0x04, 0x2f
        /*001a*/ 	.short	(.L_6 - .L_5)
	.align		4
.L_5:
        /*001c*/ 	.word	index@(_Z16forward_dynamicsPfii)
        /*0020*/ 	.word	0x0000001c


	//----- nvinfo : EIATTR_FRAME_SIZE
	.align		4
.L_6:
        /*0024*/ 	.byte	0x04, 0x11
        /*0026*/ 	.short	(.L_8 - .L_7)
	.align		4
.L_7:
        /*0028*/ 	.word	index@($__internal_1_$__cuda_sm3x_div_rn_noftz_f32_slowpath)
        /*002c*/ 	.word	0x00000020


	//----- nvinfo : EIATTR_FRAME_SIZE
	.align		4
.L_8:
        /*0030*/ 	.byte	0x04, 0x11
        /*0032*/ 	.short	(.L_10 - .L_9)
	.align		4
.L_9:
        /*0034*/ 	.word	index@($__internal_0_$__cuda_sm20_sqrt_rn_f32_slowpath)
        /*0038*/ 	.word	0x00000020


	//----- nvinfo : EIATTR_FRAME_SIZE
	.align		4
.L_10:
        /*003c*/ 	.byte	0x04, 0x11
        /*003e*/ 	.short	(.L_12 - .L_11)
	.align		4
.L_11:
        /*0040*/ 	.word	index@(_Z16forward_dynamicsPfii)
        /*0044*/ 	.word	0x00000020


	//----- nvinfo : EIATTR_MIN_STACK_SIZE
	.align		4
.L_12:
        /*0048*/ 	.byte	0x04, 0x12
        /*004a*/ 	.short	(.L_14 - .L_13)
	.align		4
.L_13:
        /*004c*/ 	.word	index@(_Z16forward_dynamicsPfii)
        /*0050*/ 	.word	0x00000020


	//----- nvinfo : EIATTR_MIN_STACK_SIZE
	.align		4
.L_14:
        /*0054*/ 	.byte	0x04, 0x12
        /*0056*/ 	.short	(.L_16 - .L_15)
	.align		4
.L_15:
        /*0058*/ 	.word	index@(_Z12compute_costPfiff)
        /*005c*/ 	.word	0x00000000
.L_16:


//--------------------- .nv.compat                --------------------------
	.section	.nv.compat,"",@"SHT_CUDA_COMPAT_INFO"
	.align	4
        /*0000*/ 	.byte	0x02, 0x09, 0x00, 0x00, 0x02, 0x02, 0x01, 0x00, 0x02, 0x05, 0x05, 0x00, 0x03, 0x07, 0x01, 0x01
        /*0010*/ 	.byte	0x02, 0x03, 0x00, 0x00, 0x02, 0x06, 0x01, 0x00, 0x04, 0x0b, 0x08, 0x00, 0x01, 0x00, 0x00, 0x00
        /*0020*/ 	.byte	0x00, 0x00, 0x00, 0x00


//--------------------- .nv.info._Z16forward_dynamicsPfii --------------------------
	.section	.nv.info._Z16forward_dynamicsPfii,"",@"SHT_CUDA_INFO"
	.sectionflags	@""
	.align	4


	//----- nvinfo : EIATTR_CUDA_API_VERSION
	.align		4
        /*0000*/ 	.byte	0x04, 0x37
        /*0002*/ 	.short	(.L_18 - .L_17)
.L_17:
        /*0004*/ 	.word	0x00000082


	//----- nvinfo : EIATTR_KPARAM_INFO
	.align		4
.L_18:
        /*0008*/ 	.byte	0x04, 0x17
        /*000a*/ 	.short	(.L_20 - .L_19)
.L_19:
        /*000c*/ 	.word	0x00000000
        /*0010*/ 	.short	0x0002
        /*0012*/ 	.short	0x000c
        /*0014*/ 	.byte	0x00, 0xf0, 0x11, 0x00


	//----- nvinfo : EIATTR_KPARAM_INFO
	.align		4
.L_20:
        /*0018*/ 	.byte	0x04, 0x17
        /*001a*/ 	.short	(.L_22 - .L_21)
.L_21:
        /*001c*/ 	.word	0x00000000
        /*0020*/ 	.short	0x0001
        /*0022*/ 	.short	0x0008
        /*0024*/ 	.byte	0x00, 0xf0, 0x11, 0x00


	//----- nvinfo : EIATTR_KPARAM_INFO
	.align		4
.L_22:
        /*0028*/ 	.byte	0x04, 0x17
        /*002a*/ 	.short	(.L_24 - .L_23)
.L_23:
        /*002c*/ 	.word	0x00000000
        /*0030*/ 	.short	0x0000
        /*0032*/ 	.short	0x0000
        /*0034*/ 	.byte	0x00, 0xf5, 0x21, 0x00


	//----- nvinfo : EIATTR_SPARSE_MMA_MASK
	.align		4
.L_24:
        /*0038*/ 	.byte	0x03, 0x50
        /*003a*/ 	.short	0x0000


	//----- nvinfo : EIATTR_MAXREG_COUNT
	.align		4
        /*003c*/ 	.byte	0x03, 0x1b
        /*003e*/ 	.short	0x00ff


	//----- nvinfo : EIATTR_NUM_BARRIERS
	.align		4
        /*0040*/ 	.byte	0x02, 0x4c
        /*0042*/ 	.byte	0x01
	.zero		1


	//----- nvinfo : EIATTR_MERCURY_ISA_VERSION
	.align		4
        /*0044*/ 	.byte	0x03, 0x5f
        /*0046*/ 	.short	0x0101


	//----- nvinfo : EIATTR_VRC_CTA_INIT_COUNT
	.align		4
        /*0048*/ 	.byte	0x02, 0x4a
	.zero		1
	.zero		1


	//----- nvinfo : EIATTR_EXIT_INSTR_OFFSETS
	.align		4
        /*004c*/ 	.byte	0x04, 0x1c
        /*004e*/ 	.short	(.L_26 - .L_25)


	//   ....[0]....
.L_25:
        /*0050*/ 	.word	0x00001f20


	//----- nvinfo : EIATTR_CRS_STACK_SIZE
	.align		4
.L_26:
        /*0054*/ 	.byte	0x04, 0x1e
        /*0056*/ 	.short	(.L_28 - .L_27)
.L_27:
        /*0058*/ 	.word	0x00000000


	//----- nvinfo : EIATTR_CBANK_PARAM_SIZE
	.align		4
.L_28:
        /*005c*/ 	.byte	0x03, 0x19
        /*005e*/ 	.short	0x0010


	//----- nvinfo : EIATTR_PARAM_CBANK
	.align		4
        /*0060*/ 	.byte	0x04, 0x0a
        /*0062*/ 	.short	(.L_30 - .L_29)
	.align		4
.L_29:
        /*0064*/ 	.word	index@(.nv.constant0._Z16forward_dynamicsPfii)
        /*0068*/ 	.short	0x0380
        /*006a*/ 	.short	0x0010


	//----- nvinfo : EIATTR_SW_WAR
	.align		4
.L_30:
        /*006c*/ 	.byte	0x04, 0x36
        /*006e*/ 	.short	(.L_32 - .L_31)
.L_31:
        /*0070*/ 	.word	0x00000008
.L_32:


//--------------------- .nv.info._Z12compute_costPfiff --------------------------
	.section	.nv.info._Z12compute_costPfiff,"",@"SHT_CUDA_INFO"
	.sectionflags	@""
	.align	4


	//----- nvinfo : EIATTR_CUDA_API_VERSION
	.align		4
        /*0000*/ 	.byte	0x04, 0x37
        /*0002*/ 	.short	(.L_34 - .L_33)
.L_33:
        /*0004*/ 	.word	0x00000082


	//----- nvinfo : EIATTR_KPARAM_INFO
	.align		4
.L_34:
        /*0008*/ 	.byte	0x04, 0x17
        /*000a*/ 	.short	(.L_36 - .L_35)
.L_35:
        /*000c*/ 	.word	0x00000000
        /*0010*/ 	.short	0x0003
        /*0012*/ 	.short	0x0010
        /*0014*/ 	.byte	0x00, 0xf0, 0x11, 0x00


	//----- nvinfo : EIATTR_KPARAM_INFO
	.align		4
.L_36:
        /*0018*/ 	.byte	0x04, 0x17
        /*001a*/ 	.short	(.L_38 - .L_37)
.L_37:
        /*001c*/ 	.word	0x00000000
        /*0020*/ 	.short	0x0002
        /*0022*/ 	.short	0x000c
        /*0024*/ 	.byte	0x00, 0xf0, 0x11, 0x00


	//----- nvinfo : EIATTR_KPARAM_INFO
	.align		4
.L_38:
        /*0028*/ 	.byte	0x04, 0x17
        /*002a*/ 	.short	(.L_40 - .L_39)
.L_39:
        /*002c*/ 	.word	0x00000000
        /*0030*/ 	.short	0x0001
        /*0032*/ 	.short	0x0008
        /*0034*/ 	.byte	0x00, 0xf0, 0x11, 0x00


	//----- nvinfo : EIATTR_KPARAM_INFO
	.align		4
.L_40:
        /*0038*/ 	.byte	0x04, 0x17
        /*003a*/ 	.short	(.L_42 - .L_41)
.L_41:
        /*003c*/ 	.word	0x00000000
        /*0040*/ 	.short	0x0000
        /*0042*/ 	.short	0x0000
        /*0044*/ 	.byte	0x00, 0xf5, 0x21, 0x00


	//----- nvinfo : EIATTR_SPARSE_MMA_MASK
	.align		4
.L_42:
        /*0048*/ 	.byte	0x03, 0x50
        /*004a*/ 	.short	0x0000


	//----- nvinfo : EIATTR_MAXREG_COUNT
	.align		4
        /*004c*/ 	.byte	0x03, 0x1b
        /*004e*/ 	.short	0x00ff


	//----- nvinfo : EIATTR_NUM_BARRIERS
	.align		4
        /*0050*/ 	.byte	0x02, 0x4c
        /*0052*/ 	.byte	0x01
	.zero		1


	//----- nvinfo : EIATTR_MERCURY_ISA_VERSION
	.align		4
        /*0054*/ 	.byte	0x03, 0x5f
        /*0056*/ 	.short	0x0101


	//----- nvinfo : EIATTR_VRC_CTA_INIT_COUNT
	.align		4
        /*0058*/ 	.byte	0x02, 0x4a
	.zero		1
	.zero		1


	//----- nvinfo : EIATTR_EXIT_INSTR_OFFSETS
	.align		4
        /*005c*/ 	.byte	0x04, 0x1c
        /*005e*/ 	.short	(.L_44 - .L_43)


	//   ....[0]....
.L_43:
        /*0060*/ 	.word	0x00000110


	//----- nvinfo : EIATTR_CRS_STACK_SIZE
	.align		4
.L_44:
        /*0064*/ 	.byte	0x04, 0x1e
        /*0066*/ 	.short	(.L_46 - .L_45)
.L_45:
        /*0068*/ 	.word	0x00000000


	//----- nvinfo : EIATTR_CBANK_PARAM_SIZE
	.align		4
.L_46:
        /*006c*/ 	.byte	0x03, 0x19
        /*006e*/ 	.short	0x0014


	//----- nvinfo : EIATTR_PARAM_CBANK
	.align		4
        /*0070*/ 	.byte	0x04, 0x0a
        /*0072*/ 	.short	(.L_48 - .L_47)
	.align		4
.L_47:
        /*0074*/ 	.word	index@(.nv.constant0._Z12compute_costPfiff)
        /*0078*/ 	.short	0x0380
        /*007a*/ 	.short	0x0014


	//----- nvinfo : EIATTR_SW_WAR
	.align		4
.L_48:
        /*007c*/ 	.byte	0x04, 0x36
        /*007e*/ 	.short	(.L_50 - .L_49)
.L_49:
        /*0080*/ 	.word	0x00000008
.L_50:


//--------------------- .nv.callgraph             --------------------------
	.section	.nv.callgraph,"",@"SHT_CUDA_CALLGRAPH"
	.align	4
	.sectionentsize	8
	.align		4
        /*0000*/ 	.word	0x00000000
	.align		4
        /*0004*/ 	.word	0xffffffff
	.align		4
        /*0008*/ 	.word	0x00000000
	.align		4
        /*000c*/ 	.word	0xfffffffe
	.align		4
        /*0010*/ 	.word	0x00000000
	.align		4
        /*0014*/ 	.word	0xfffffffd
	.align		4
        /*0018*/ 	.word	0x00000000
	.align		4
        /*001c*/ 	.word	0xfffffffc


//--------------------- .nv.constant4             --------------------------
	.section	.nv.constant4,"a",@progbits
	.align	8
	.align		8
.nv.constant4:
        /*0000*/ 	.dword	__cudart_i2opi_f


//--------------------- .text._Z16forward_dynamicsPfii --------------------------
	.section	.text._Z16forward_dynamicsPfii,"ax",@progbits
	.align	128
        .global         _Z16forward_dynamicsPfii
        .type           _Z16forward_dynamicsPfii,@function
        .size           _Z16forward_dynamicsPfii,(.L_x_39 - _Z16forward_dynamicsPfii)
        .other          _Z16forward_dynamicsPfii,@"STO_CUDA_ENTRY STV_DEFAULT"
_Z16forward_dynamicsPfii:
.text._Z16forward_dynamicsPfii:
[----:B------:R-:W0:Y:S01]  /*0000*/  LDC R1, c[0x0][0x37c] ;  /* 0x0000df00ff017b82 */ /* 0x000e220000000800 */
[----:B------:R-:W1:Y:S07]  /*0010*/  S2R R3, SR_TID.X ;  /* 0x0000000000037919 */ /* 0x000e6e0000002100 */
[----:B------:R-:W2:Y:S01]  /*0020*/  LDC.64 R8, c[0x0][0x380] ;  /* 0x0000e000ff087b82 */ /* 0x000ea20000000a00 */
[----:B------:R-:W1:Y:S01]  /*0030*/  LDCU UR4, c[0x0][0x388] ;  /* 0x00007100ff0477ac */ /* 0x000e620008000800 */
[----:B0-----:R-:W-:Y:S01]  /*0040*/  VIADD R1, R1, 0xffffffe0 ;  /* 0xffffffe001017836 */ /* 0x001fe20000000000 */
[----:B------:R-:W0:Y:S01]  /*0050*/  LDCU.64 UR6, c[0x0][0x358] ;  /* 0x00006b00ff0677ac */ /* 0x000e220008000a00 */
[----:B-1----:R-:W-:-:S04]  /*0060*/  IMAD R3, R3, UR4, RZ ;  /* 0x0000000403037c24 */ /* 0x002fc8000f8e02ff */
[----:B--2---:R-:W-:-:S05]  /*0070*/  IMAD.WIDE R8, R3, 0x4, R8 ;  /* 0x0000000403087825 */ /* 0x004fca00078e0208 */
[----:B0-----:R-:W2:Y:S04]  /*0080*/  LDG.E R10, desc[UR6][R8.64+0x18] ;  /* 0x00001806080a7981 */ /* 0x001ea8000c1e1900 */
[----:B------:R-:W3:Y:S04]  /*0090*/  LDG.E R2, desc[UR6][R8.64+0x10] ;  /* 0x0000100608027981 */ /* 0x000ee8000c1e1900 */
[----:B------:R-:W3:Y:S04]  /*00a0*/  LDG.E R15, desc[UR6][R8.64+0x14] ;  /* 0x00001406080f7981 */ /* 0x000ee8000c1e1900 */
[----:B------:R0:W5:Y:S04]  /*00b0*/  LDG.E R7, desc[UR6][R8.64] ;  /* 0x0000000608077981 */ /* 0x000168000c1e1900 */
[----:B------:R0:W5:Y:S04]  /*00c0*/  LDG.E R11, desc[UR6][R8.64+0x4] ;  /* 0x00000406080b7981 */ /* 0x000168000c1e1900 */
[----:B------:R0:W5:Y:S04]  /*00d0*/  LDG.E R0, desc[UR6][R8.64+0x8] ;  /* 0x0000080608007981 */ /* 0x000168000c1e1900 */
[----:B------:R0:W5:Y:S01]  /*00e0*/  LDG.E R12, desc[UR6][R8.64+0xc] ;  /* 0x00000c06080c7981 */ /* 0x000162000c1e1900 */
[----:B------:R-:W-:Y:S01]  /*00f0*/  BSSY.RECONVERGENT B0, `(.L_x_0) ;  /* 0x0000043000007945 */ /* 0x000fe20003800200 */
[C---:B--2---:R-:W-:Y:S01]  /*0100*/  FMUL R3, R10.reuse, 0.63661974668502807617 ;  /* 0x3f22f9830a037820 */ /* 0x044fe20000400000 */
[----:B------:R-:W-:-:S03]  /*0110*/  FSETP.GE.AND P0, PT, |R10|, 105615, PT ;  /* 0x47ce47800a00780b */ /* 0x000fc60003f06200 */
[----:B------:R-:W1:Y:S01]  /*0120*/  F2I.NTZ R5, R3 ;  /* 0x0000000300057305 */ /* 0x000e620000203100 */
[----:B---3--:R-:W-:Y:S01]  /*0130*/  FADD R15, R2, R15 ;  /* 0x0000000f020f7221 */ /* 0x008fe20000000000 */
[----:B-1----:R-:W-:Y:S01]  /*0140*/  I2FP.F32.S32 R13, R5 ;  /* 0x00000005000d7245 */ /* 0x002fe20000201400 */
[----:B------:R-:W-:-:S04]  /*0150*/  IMAD.MOV.U32 R14, RZ, RZ, R5 ;  /* 0x000000ffff0e7224 */ /* 0x000fc800078e0005 */
[----:B------:R-:W-:-:S04]  /*0160*/  FFMA R4, R13, -1.5707962512969970703, R10 ;  /* 0xbfc90fda0d047823 */ /* 0x000fc8000000000a */
[----:B------:R-:W-:-:S04]  /*0170*/  FFMA R4, R13, -7.5497894158615963534e-08, R4 ;  /* 0xb3a221680d047823 */ /* 0x000fc80000000004 */
[----:B------:R-:W-:-:S04]  /*0180*/  FFMA R13, R13, -5.3903029534742383927e-15, R4 ;  /* 0xa7c234c50d0d7823 */ /* 0x000fc80000000004 */
[----:B------:R-:W-:Y:S01]  /*0190*/  IMAD.MOV.U32 R3, RZ, RZ, R13 ;  /* 0x000000ffff037224 */ /* 0x000fe200078e000d */
[----:B0-----:R-:W-:Y:S06]  /*01a0*/  @!P0 BRA `(.L_x_1) ;  /* 0x0000000000dc8947 */ /* 0x001fec0003800000 */
[----:B------:R-:W-:-:S13]  /*01b0*/  FSETP.NEU.AND P0, PT, |R10|, +INF , PT ;  /* 0x7f8000000a00780b */ /* 0x000fda0003f0d200 */
[----:B------:R-:W-:Y:S01]  /*01c0*/  @!P0 FMUL R3, RZ, R10 ;  /* 0x0000000aff038220 */ /* 0x000fe20000400000 */
[----:B------:R-:W-:Y:S01]  /*01d0*/  @!P0 IMAD.MOV.U32 R5, RZ, RZ, RZ ;  /* 0x000000ffff058224 */ /* 0x000fe200078e00ff */
[----:B------:R-:W-:Y:S06]  /*01e0*/  @!P0 BRA `(.L_x_1) ;  /* 0x0000000000cc8947 */ /* 0x000fec0003800000 */
[----:B------:R-:W-:Y:S01]  /*01f0*/  IMAD.SHL.U32 R4, R10, 0x100, RZ ;  /* 0x000001000a047824 */ /* 0x000fe200078e00ff */
[----:B------:R-:W0:Y:S01]  /*0200*/  LDCU.64 UR8, c[0x4][URZ] ;  /* 0x01000000ff0877ac */ /* 0x000e220008000a00 */
[----:B------:R-:W-:Y:S02]  /*0210*/  IMAD.MOV.U32 R16, RZ, RZ, RZ ;  /* 0x000000ffff107224 */ /* 0x000fe400078e00ff */
[----:B------:R-:W-:Y:S01]  /*0220*/  IMAD.MOV.U32 R3, RZ, RZ, R1 ;  /* 0x000000ffff037224 */ /* 0x000fe200078e0001 */
[----:B------:R-:W-:Y:S01]  /*0230*/  LOP3.LUT R6, R4, 0x80000000, RZ, 0xfc, !PT ;  /* 0x8000000004067812 */ /* 0x000fe200078efcff */
[----:B------:R-:W-:Y:S01]  /*0240*/  UMOV UR5, URZ ;  /* 0x000000ff00057c82 */ /* 0x000fe20008000000 */
[----:B------:R-:W-:-:S05]  /*0250*/  UMOV UR4, URZ ;  /* 0x000000ff00047c82 */ /* 0x000fca0008000000 */
.L_x_2:
[----:B0-----:R-:W-:Y:S01]  /*0260*/  MOV R18, UR8 ;  /* 0x0000000800127c02 */ /* 0x001fe20008000f00 */
[----:B------:R-:W-:-:S05]  /*0270*/  IMAD.U32 R19, RZ, RZ, UR9 ;  /* 0x00000009ff137e24 */ /* 0x000fca000f8e00ff */
[----:B------:R-:W2:Y:S01]  /*0280*/  LDG.E.CONSTANT R5, desc[UR6][R18.64] ;  /* 0x0000000612057981 */ /* 0x000ea2000c1e9900 */
[----:B------:R-:W-:Y:S02]  /*0290*/  UIADD3 UR8, UP0, UPT, UR8, 0x4, URZ ;  /* 0x0000000408087890 */ /* 0x000fe4000ff1e0ff */
[----:B------:R-:W-:Y:S02]  /*02a0*/  UIADD3 UR4, UPT, UPT, UR4, 0x1, URZ ;  /* 0x0000000104047890 */ /* 0x000fe4000fffe0ff */
[----:B------:R-:W-:Y:S02]  /*02b0*/  UIADD3.X UR9, UPT, UPT, URZ, UR9, URZ, UP0, !UPT ;  /* 0x00000009ff097290 */ /* 0x000fe400087fe4ff */
[----:B------:R-:W-:Y:S01]  /*02c0*/  UISETP.NE.AND UP0, UPT, UR4, 0x6, UPT ;  /* 0x000000060400788c */ /* 0x000fe2000bf05270 */
[----:B--2---:R-:W-:-:S03]  /*02d0*/  IMAD.WIDE.U32 R4, R5, R6, RZ ;  /* 0x0000000605047225 */ /* 0x004fc600078e00ff */
[----:B------:R-:W-:-:S04]  /*02e0*/  IADD3 R4, P0, PT, R4, R16, RZ ;  /* 0x0000001004047210 */ /* 0x000fc80007f1e0ff */
[----:B------:R-:W-:Y:S01]  /*02f0*/  IADD3.X R16, PT, PT, R5, UR5, RZ, P0, !PT ;  /* 0x0000000505107c10 */ /* 0x000fe200087fe4ff */
[----:B------:R0:W-:Y:S02]  /*0300*/  STL [R3], R4 ;  /* 0x0000000403007387 */ /* 0x0001e40000100800 */
[----:B0-----:R-:W-:Y:S01]  /*0310*/  VIADD R3, R3, 0x4 ;  /* 0x0000000403037836 */ /* 0x001fe20000000000 */
[----:B------:R-:W-:Y:S06]  /*0320*/  BRA.U UP0, `(.L_x_2) ;  /* 0xfffffffd00cc7547 */ /* 0x000fec000b83ffff */
[----:B------:R-:W-:Y:S01]  /*0330*/  SHF.R.U32.HI R3, RZ, 0x17, R10 ;  /* 0x00000017ff037819 */ /* 0x000fe2000001160a */
[----:B------:R0:W-:Y:S03]  /*0340*/  STL [R1+0x18], R16 ;  /* 0x0000181001007387 */ /* 0x0001e60000100800 */
[C---:B------:R-:W-:Y:S02]  /*0350*/  LOP3.LUT R4, R3.reuse, 0xe0, RZ, 0xc0, !PT ;  /* 0x000000e003047812 */ /* 0x040fe400078ec0ff */
[----:B------:R-:W-:-:S03]  /*0360*/  LOP3.LUT P0, RZ, R3, 0x1f, RZ, 0xc0, !PT ;  /* 0x0000001f03ff7812 */ /* 0x000fc6000780c0ff */
[----:B------:R-:W-:-:S05]  /*0370*/  VIADD R4, R4, 0xffffff80 ;  /* 0xffffff8004047836 */ /* 0x000fca0000000000 */
[----:B------:R-:W-:-:S05]  /*0380*/  SHF.R.U32.HI R4, RZ, 0x5, R4 ;  /* 0x00000005ff047819 */ /* 0x000fca0000011604 */
[----:B------:R-:W-:-:S05]  /*0390*/  IMAD R17, R4, -0x4, R1 ;  /* 0xfffffffc04117824 */ /* 0x000fca00078e0201 */
[----:B------:R-:W2:Y:S04]  /*03a0*/  LDL R4, [R17+0x18] ;  /* 0x0000180011047983 */ /* 0x000ea80000100800 */
[----:B------:R-:W2:Y:S04]  /*03b0*/  LDL R5, [R17+0x14] ;  /* 0x0000140011057983 */ /* 0x000ea80000100800 */
[----:B------:R-:W3:Y:S01]  /*03c0*/  @P0 LDL R6, [R17+0x10] ;  /* 0x0000100011060983 */ /* 0x000ee20000100800 */
[----:B------:R-:W-:Y:S01]  /*03d0*/  LOP3.LUT R3, R3, 0x1f, RZ, 0xc0, !PT ;  /* 0x0000001f03037812 */ /* 0x000fe200078ec0ff */
[----:B------:R-:W-:Y:S01]  /*03e0*/  UMOV UR4, 0x54442d19 ;  /* 0x54442d1900047882 */ /* 0x000fe20000000000 */
[----:B------:R-:W-:-:S02]  /*03f0*/  UMOV UR5, 0x3bf921fb ;  /* 0x3bf921fb00057882 */ /* 0x000fc40000000000 */
[-C--:B--2---:R-:W-:Y:S02]  /*0400*/  @P0 SHF.L.W.U32.HI R4, R5, R3.reuse, R4 ;  /* 0x0000000305040219 */ /* 0x084fe40000010e04 */
[----:B---3--:R-:W-:Y:S02]  /*0410*/  @P0 SHF.L.W.U32.HI R5, R6, R3, R5 ;  /* 0x0000000306050219 */ /* 0x008fe40000010e05 */
[----:B------:R-:W-:Y:S02]  /*0420*/  ISETP.GE.AND P0, PT, R10, RZ, PT ;  /* 0x000000ff0a00720c */ /* 0x000fe40003f06270 */
[C-C-:B------:R-:W-:Y:S01]  /*0430*/  SHF.L.W.U32.HI R3, R5.reuse, 0x2, R4.reuse ;  /* 0x0000000205037819 */ /* 0x140fe20000010e04 */
[----:B------:R-:W-:Y:S01]  /*0440*/  IMAD.SHL.U32 R5, R5, 0x4, RZ ;  /* 0x0000000405057824 */ /* 0x000fe200078e00ff */
[----:B------:R-:W-:Y:S02]  /*0450*/  SHF.R.U32.HI R4, RZ, 0x1e, R4 ;  /* 0x0000001eff047819 */ /* 0x000fe40000011604 */
[----:B------:R-:W-:-:S04]  /*0460*/  SHF.R.S32.HI R6, RZ, 0x1f, R3 ;  /* 0x0000001fff067819 */ /* 0x000fc80000011403 */
[C---:B------:R-:W-:Y:S02]  /*0470*/  LOP3.LUT R18, R6.reuse, R5, RZ, 0x3c, !PT ;  /* 0x0000000506127212 */ /* 0x040fe400078e3cff */
[----:B------:R-:W-:Y:S02]  /*0480*/  LOP3.LUT R19, R6, R3, RZ, 0x3c, !PT ;  /* 0x0000000306137212 */ /* 0x000fe400078e3cff */
[C---:B------:R-:W-:Y:S02]  /*0490*/  LEA.HI R5, R3.reuse, R4, RZ, 0x1 ;  /* 0x0000000403057211 */ /* 0x040fe400078f08ff */
[----:B------:R-:W-:Y:S02]  /*04a0*/  LOP3.LUT R6, R3, R10, RZ, 0x3c, !PT ;  /* 0x0000000a03067212 */ /* 0x000fe400078e3cff */
[----:B------:R-:W0:Y:S01]  /*04b0*/  I2F.F64.S64 R18, R18 ;  /* 0x0000001200127312 */ /* 0x000e220000301c00 */
[----:B------:R-:W-:Y:S01]  /*04c0*/  IMAD.MOV R3, RZ, RZ, -R5 ;  /* 0x000000ffff037224 */ /* 0x000fe200078e0a05 */
[----:B------:R-:W-:-:S03]  /*04d0*/  ISETP.GE.AND P1, PT, R6, RZ, PT ;  /* 0x000000ff0600720c */ /* 0x000fc60003f26270 */
[----:B------:R-:W-:Y:S01]  /*04e0*/  @!P0 IMAD.MOV.U32 R5, RZ, RZ, R3 ;  /* 0x000000ffff058224 */ /* 0x000fe200078e0003 */
[----:B0-----:R-:W-:-:S10]  /*04f0*/  DMUL R16, R18, UR4 ;  /* 0x0000000412107c28 */ /* 0x001fd40008000000 */
[----:B------:R-:W0:Y:S02]  /*0500*/  F2F.F32.F64 R16, R16 ;  /* 0x0000001000107310 */ /* 0x000e240000301000 */
[----:B0-----:R-:W-:-:S07]  /*0510*/  FSEL R3, -R16, R16, !P1 ;  /* 0x0000001010037208 */ /* 0x001fce0004800100 */
.L_x_1:
[----:B------:R-:W-:Y:S05]  /*0520*/  BSYNC.RECONVERGENT B0 ;  /* 0x0000000000007941 */ /* 0x000fea0003800200 */
.L_x_0:
[----:B------:R-:W-:Y:S02]  /*0530*/  IMAD.MOV.U32 R17, RZ, RZ, 0x3c190000 ;  /* 0x3c190000ff117424 */ /* 0x000fe400078e00ff */
[C---:B------:R-:W-:Y:S01]  /*0540*/  FMUL R4, R3.reuse, R3 ;  /* 0x0000000303047220 */ /* 0x040fe20000400000 */
[----:B------:R-:W0:Y:S01]  /*0550*/  MUFU.RCP R16, R15 ;  /* 0x0000000f00107308 */ /* 0x000e220000001000 */
[----:B------:R-:W-:Y:S01]  /*0560*/  FSETP.NEU.AND P0, PT, |R3|, 0.00049096695147454738617, PT ;  /* 0x3a00b43c0300780b */ /* 0x000fe20003f0d200 */
[----:B------:R-:W-:Y:S01]  /*0570*/  BSSY.RECONVERGENT B0, `(.L_x_3) ;  /* 0x0000015000007945 */ /* 0x000fe20003800200 */
[----:B------:R-:W-:Y:S01]  /*0580*/  FFMA R17, R4, R17, 0.003265380859375 ;  /* 0x3b56000004117423 */ /* 0x000fe20000000011 */
[----:B------:R-:W-:-:S03]  /*0590*/  LOP3.LUT R5, R5, 0x1, RZ, 0xc0, !PT ;  /* 0x0000000105057812 */ /* 0x000fc600078ec0ff */
[----:B------:R-:W-:Y:S01]  /*05a0*/  FFMA R17, R4, R17, 0.0242919921875 ;  /* 0x3cc7000004117423 */ /* 0x000fe20000000011 */
[----:B------:R-:W-:-:S03]  /*05b0*/  ISETP.NE.U32.AND P1, PT, R5, 0x1, PT ;  /* 0x000000010500780c */ /* 0x000fc60003f25070 */
[----:B------:R-:W-:-:S04]  /*05c0*/  FFMA R17, R4, R17, 0.053466796875 ;  /* 0x3d5b000004117423 */ /* 0x000fc80000000011 */
[----:B------:R-:W-:Y:S01]  /*05d0*/  FFMA R17, R4, R17, 0.13337790966033935547 ;  /* 0x3e08943804117423 */ /* 0x000fe20000000011 */
[----:B0-----:R-:W-:-:S03]  /*05e0*/  FFMA R5, -R15, R16, 1 ;  /* 0x3f8000000f057423 */ /* 0x001fc60000000110 */
[C---:B------:R-:W-:Y:S01]  /*05f0*/  FFMA R6, R4.reuse, R17, 0.33333230018615722656 ;  /* 0x3eaaaa8804067423 */ /* 0x040fe20000000011 */
[----:B------:R-:W-:Y:S01]  /*0600*/  FMUL R4, R4, R3 ;  /* 0x0000000304047220 */ /* 0x000fe20000400000 */
[----:B------:R-:W-:-:S03]  /*0610*/  FFMA R5, R16, R5, R16 ;  /* 0x0000000510057223 */ /* 0x000fc60000000010 */
[----:B------:R-:W-:Y:S01]  /*0620*/  @P0 FFMA R3, R6, R4, R3 ;  /* 0x0000000406030223 */ /* 0x000fe20000000003 */
[----:B------:R-:W0:Y:S01]  /*0630*/  FCHK P0, R2, R15 ;  /* 0x0000000f02007302 */ /* 0x000e220000000000 */
[----:B------:R-:W-:-:S04]  /*0640*/  FFMA R4, R2, R5, RZ ;  /* 0x0000000502047223 */ /* 0x000fc800000000ff */
[----:B------:R-:W-:-:S03]  /*0650*/  FFMA R6, -R15, R4, R2 ;  /* 0x000000040f067223 */ /* 0x000fc60000000102 */
[----:B------:R-:W1:Y:S01]  /*0660*/  @!P1 MUFU.RCP R3, -R3 ;  /* 0x8000000300039308 */ /* 0x000e620000001000 */
[----:B------:R-:W-:Y:S01]  /*0670*/  FFMA R4, R5, R6, R4 ;  /* 0x0000000605047223 */ /* 0x000fe20000000004 */
[----:B0-----:R-:W-:Y:S06]  /*0680*/  @!P0 BRA `(.L_x_4) ;  /* 0x00000000000c8947 */ /* 0x001fec0003800000 */
[----:B------:R-:W-:-:S07]  /*0690*/  MOV R4, 0x6b0 ;  /* 0x000006b000047802 */ /* 0x000fce0000000f00 */
[----:B-1---5:R-:W-:Y:S05]  /*06a0*/  CALL.REL.NOINC `($__internal_1_$__cuda_sm3x_div_rn_noftz_f32_slowpath) ;  /* 0x00000018007c7944 */ /* 0x022fea0003c00000 */
[----:B------:R-:W-:-:S07]  /*06b0*/  MOV R4, R2 ;  /* 0x0000000200047202 */ /* 0x000fce0000000f00 */
.L_x_4:
[----:B------:R-:W-:Y:S05]  /*06c0*/  BSYNC.RECONVERGENT B0 ;  /* 0x0000000000007941 */ /* 0x000fea0003800200 */
.L_x_3:
[----:B-1----:R-:W-:Y:S01]  /*06d0*/  FMUL R4, R3, R4 ;  /* 0x0000000403047220 */ /* 0x002fe20000400000 */
[----:B------:R-:W-:Y:S01]  /*06e0*/  IMAD.MOV.U32 R5, RZ, RZ, 0x3b2090aa ;  /* 0x3b2090aaff057424 */ /* 0x000fe200078e00ff */
[----:B------:R-:W-:Y:S01]  /*06f0*/  BSSY.RECONVERGENT B0, `(.L_x_5) ;  /* 0x0000055000007945 */ /* 0x000fe20003800200 */
[----:B------:R-:W-:Y:S01]  /*0700*/  IMAD.MOV.U32 R6, RZ, RZ, 0x3f6ee581 ;  /* 0x3f6ee581ff067424 */ /* 0x000fe200078e00ff */
[----:B------:R-:W0:Y:S01]  /*0710*/  MUFU.RCP R3, |R4| ;  /* 0x4000000400037308 */ /* 0x000e220000001000 */
[----:B------:R-:W-:-:S04]  /*0720*/  FSETP.GT.AND P0, PT, |R4|, 1, PT ;  /* 0x3f8000000400780b */ /* 0x000fc80003f04200 */
[----:B0-----:R-:W-:-:S05]  /*0730*/  FSEL R3, R3, |R4|, P0 ;  /* 0x4000000403037208 */ /* 0x001fca0000000000 */
[----:B------:R-:W-:-:S04]  /*0740*/  FMUL R2, R3, R3 ;  /* 0x0000000303027220 */ /* 0x000fc80000400000 */
[----:B------:R-:W-:-:S04]  /*0750*/  FFMA R5, R2, R5, -0.014396979473531246185 ;  /* 0xbc6be14f02057423 */ /* 0x000fc80000000005 */
[----:B------:R-:W-:-:S04]  /*0760*/  FFMA R5, R2, R5, 0.039849750697612762451 ;  /* 0x3d23397e02057423 */ /* 0x000fc80000000005 */
[----:B------:R-:W-:-:S04]  /*0770*/  FFMA R5, R2, R5, -0.072529748082160949707 ;  /* 0xbd948a7a02057423 */ /* 0x000fc80000000005 */
[----:B------:R-:W-:-:S04]  /*0780*/  FFMA R5, R2, R5, 0.10518480092287063599 ;  /* 0x3dd76b2102057423 */ /* 0x000fc80000000005 */
[----:B------:R-:W-:-:S04]  /*0790*/  FFMA R5, R2, R5, -0.14171802997589111328 ;  /* 0xbe111e8802057423 */ /* 0x000fc80000000005 */
[----:B------:R-:W-:-:S04]  /*07a0*/  FFMA R5, R2, R5, 0.19988775253295898438 ;  /* 0x3e4caf6002057423 */ /* 0x000fc80000000005 */
[----:B------:R-:W-:-:S04]  /*07b0*/  FFMA R5, R2, R5, -0.33332940936088562012 ;  /* 0xbeaaaa2702057423 */ /* 0x000fc80000000005 */
[----:B------:R-:W-:-:S04]  /*07c0*/  FMUL R2, R2, R5 ;  /* 0x0000000502027220 */ /* 0x000fc80000400000 */
[----:B------:R-:W-:-:S04]  /*07d0*/  FFMA R3, R3, R2, R3 ;  /* 0x0000000203037223 */ /* 0x000fc80000000003 */
[----:B------:R-:W-:Y:S01]  /*07e0*/  @P0 FFMA R3, R6, 1.6832555532455444336, -R3 ;  /* 0x3fd774eb06030823 */ /* 0x000fe20000000803 */
[----:B------:R-:W-:-:S04]  /*07f0*/  FSETP.NAN.AND P0, PT, |R4|, |R4|, PT ;  /* 0x400000040400720b */ /* 0x000fc80003f08200 */
[----:B------:R-:W-:-:S04]  /*0800*/  LOP3.LUT R4, R3, 0x80000000, R4, 0xb8, !PT ;  /* 0x8000000003047812 */ /* 0x000fc800078eb804 */
[----:B------:R-:W-:-:S05]  /*0810*/  FSEL R17, R4, R3, !P0 ;  /* 0x0000000304117208 */ /* 0x000fca0004000000 */
[----:B-----5:R-:W-:-:S04]  /*0820*/  FADD R16, R12, R17 ;  /* 0x000000110c107221 */ /* 0x020fc80000000000 */
[C---:B------:R-:W-:Y:S01]  /*0830*/  FMUL R2, R16.reuse, 0.63661974668502807617 ;  /* 0x3f22f98310027820 */ /* 0x040fe20000400000 */
[----:B------:R-:W-:-:S03]  /*0840*/  FSETP.GE.AND P0, PT, |R16|, 105615, PT ;  /* 0x47ce47801000780b */ /* 0x000fc60003f06200 */
[----:B------:R-:W0:Y:S02]  /*0850*/  F2I.NTZ R5, R2 ;  /* 0x0000000200057305 */ /* 0x000e240000203100 */
[----:B0-----:R-:W-:Y:S01]  /*0860*/  I2FP.F32.S32 R3, R5 ;  /* 0x0000000500037245 */ /* 0x001fe20000201400 */
[----:B------:R-:W-:-:S04]  /*0870*/  IMAD.MOV.U32 R20, RZ, RZ, R5 ;  /* 0x000000ffff147224 */ /* 0x000fc800078e0005 */
[----:B------:R-:W-:-:S04]  /*0880*/  FFMA R4, R3, -1.5707962512969970703, R16 ;  /* 0xbfc90fda03047823 */ /* 0x000fc80000000010 */
[----:B------:R-:W-:-:S04]  /*0890*/  FFMA R4, R3, -7.5497894158615963534e-08, R4 ;  /* 0xb3a2216803047823 */ /* 0x000fc80000000004 */
[----:B------:R-:W-:-:S04]  /*08a0*/  FFMA R22, R3, -5.3903029534742383927e-15, R4 ;  /* 0xa7c234c503167823 */ /* 0x000fc80000000004 */
[----:B------:R-:W-:Y:S01]  /*08b0*/  IMAD.MOV.U32 R3, RZ, RZ, R22 ;  /* 0x000000ffff037224 */ /* 0x000fe200078e0016 */
[----:B------:R-:W-:Y:S06]  /*08c0*/  @!P0 BRA `(.L_x_6) ;  /* 0x0000000000dc8947 */ /* 0x000fec0003800000 */
[----:B------:R-:W-:-:S13]  /*08d0*/  FSETP.NEU.AND P0, PT, |R16|, +INF , PT ;  /* 0x7f8000001000780b */ /* 0x000fda0003f0d200 */
[----:B------:R-:W-:Y:S01]  /*08e0*/  @!P0 FMUL R3, RZ, R16 ;  /* 0x00000010ff038220 */ /* 0x000fe20000400000 */
[----:B------:R-:W-:Y:S01]  /*08f0*/  @!P0 IMAD.MOV.U32 R5, RZ, RZ, RZ ;  /* 0x000000ffff058224 */ /* 0x000fe200078e00ff */
[----:B------:R-:W-:Y:S06]  /*0900*/  @!P0 BRA `(.L_x_6) ;  /* 0x0000000000cc8947 */ /* 0x000fec0003800000 */
[----:B------:R-:W-:Y:S01]  /*0910*/  IMAD.SHL.U32 R2, R16, 0x100, RZ ;  /* 0x0000010010027824 */ /* 0x000fe200078e00ff */
[----:B------:R-:W-:Y:S01]  /*0920*/  MOV R6, R1 ;  /* 0x0000000100067202 */ /* 0x000fe20000000f00 */
[----:B------:R-:W-:Y:S01]  /*0930*/  IMAD.MOV.U32 R18, RZ, RZ, RZ ;  /* 0x000000ffff127224 */ /* 0x000fe200078e00ff */
[----:B------:R-:W0:Y:S02]  /*0940*/  LDCU.64 UR8, c[0x4][URZ] ;  /* 0x01000000ff0877ac */ /* 0x000e240008000a00 */
[----:B------:R-:W-:Y:S01]  /*0950*/  LOP3.LUT R21, R2, 0x80000000, RZ, 0xfc, !PT ;  /* 0x8000000002157812 */ /* 0x000fe200078efcff */
[----:B------:R-:W-:Y:S01]  /*0960*/  UMOV UR5, URZ ;  /* 0x000000ff00057c82 */ /* 0x000fe20008000000 */
[----:B------:R-:W-:-:S05]  /*0970*/  UMOV UR4, URZ ;  /* 0x000000ff00047c82 */ /* 0x000fca0008000000 */
.L_x_7:
[----:B0-----:R-:W-:Y:S02]  /*0980*/  IMAD.U32 R2, RZ, RZ, UR8 ;  /* 0x00000008ff027e24 */ /* 0x001fe4000f8e00ff */
        /* <DEDUP_REMOVED lines=34> */
[C---:B------:R-:W-:Y:S02]  /*0bb0*/  LOP3.LUT R6, R5.reuse, R16, RZ, 0x3c, !PT ;  /* 0x0000001005067212 */ /* 0x040fe400078e3cff */
[----:B------:R-:W-:Y:S02]  /*0bc0*/  LEA.HI R5, R5, R4, RZ, 0x1 ;  /* 0x0000000405057211 */ /* 0x000fe400078f08ff */
[----:B------:R-:W0:Y:S01]  /*0bd0*/  I2F.F64.S64 R2, R2 ;  /* 0x0000000200027312 */ /* 0x000e220000301c00 */
[----:B------:R-:W-:Y:S02]  /*0be0*/  ISETP.GE.AND P1, PT, R6, RZ, PT ;  /* 0x000000ff0600720c */ /* 0x000fe40003f26270 */
[----:B------:R-:W-:-:S04]  /*0bf0*/  IMAD.MOV R4, RZ, RZ, -R5 ;  /* 0x000000ffff047224 */ /* 0x000fc800078e0a05 */
[----:B------:R-:W-:Y:S01]  /*0c00*/  @!P0 IMAD.MOV.U32 R5, RZ, RZ, R4 ;  /* 0x000000ffff058224 */ /* 0x000fe200078e0004 */
[----:B0-----:R-:W-:-:S10]  /*0c10*/  DMUL R18, R2, UR4 ;  /* 0x0000000402127c28 */ /* 0x001fd40008000000 */
[----:B------:R-:W0:Y:S02]  /*0c20*/  F2F.F32.F64 R18, R18 ;  /* 0x0000001200127310 */ /* 0x000e240000301000 */
[----:B0-----:R-:W-:-:S07]  /*0c30*/  FSEL R3, -R18, R18, !P1 ;  /* 0x0000001212037208 */ /* 0x001fce0004800100 */
.L_x_6:
[----:B------:R-:W-:Y:S05]  /*0c40*/  BSYNC.RECONVERGENT B0 ;  /* 0x0000000000007941 */ /* 0x000fea0003800200 */
.L_x_5:
[----:B------:R-:W-:Y:S01]  /*0c50*/  MOV R23, 0x37cbac00 ;  /* 0x37cbac0000177802 */ /* 0x000fe20000000f00 */
[----:B------:R-:W-:Y:S01]  /*0c60*/  FMUL R4, R3, R3 ;  /* 0x0000000303047220 */ /* 0x000fe20000400000 */
[C---:B------:R-:W-:Y:S01]  /*0c70*/  LOP3.LUT R6, R5.reuse, 0x1, RZ, 0xc0, !PT ;  /* 0x0000000105067812 */ /* 0x040fe200078ec0ff */
[----:B------:R-:W-:Y:S01]  /*0c80*/  IMAD.MOV.U32 R19, RZ, RZ, 0x3c0885e4 ;  /* 0x3c0885e4ff137424 */ /* 0x000fe200078e00ff */
[----:B------:R-:W-:Y:S01]  /*0c90*/  BSSY.RECONVERGENT B0, `(.L_x_8) ;  /* 0x0000048000007945 */ /* 0x000fe20003800200 */
[----:B------:R-:W-:Y:S01]  /*0ca0*/  FFMA R2, R4, R23, -0.0013887860113754868507 ;  /* 0xbab607ed04027423 */ /* 0x000fe20000000017 */
[----:B------:R-:W-:Y:S01]  /*0cb0*/  ISETP.NE.U32.AND P0, PT, R6, 0x1, PT ;  /* 0x000000010600780c */ /* 0x000fe20003f05070 */
[----:B------:R-:W-:Y:S02]  /*0cc0*/  IMAD.MOV.U32 R6, RZ, RZ, 0x3e2aaaa8 ;  /* 0x3e2aaaa8ff067424 */ /* 0x000fe400078e00ff */
[----:B------:R-:W-:Y:S01]  /*0cd0*/  VIADD R18, R5, 0x1 ;  /* 0x0000000105127836 */ /* 0x000fe20000000000 */
[----:B------:R-:W-:-:S02]  /*0ce0*/  FSEL R5, R2, -0.00019574658654164522886, P0 ;  /* 0xb94d415302057808 */ /* 0x000fc40000000000 */
[----:B------:R-:W-:Y:S02]  /*0cf0*/  FSEL R19, R19, 0.041666727513074874878, !P0 ;  /* 0x3d2aaabb13137808 */ /* 0x000fe40004000000 */
[----:B------:R-:W-:Y:S02]  /*0d00*/  FSEL R2, R3, 1, !P0 ;  /* 0x3f80000003027808 */ /* 0x000fe40004000000 */
[----:B------:R-:W-:Y:S01]  /*0d10*/  FSEL R6, -R6, -0.4999999701976776123, !P0 ;  /* 0xbeffffff06067808 */ /* 0x000fe20004000100 */
[----:B------:R-:W-:Y:S01]  /*0d20*/  FFMA R5, R4, R5, R19 ;  /* 0x0000000504057223 */ /* 0x000fe20000000013 */
[----:B------:R-:W-:Y:S01]  /*0d30*/  FSETP.GE.AND P0, PT, |R16|, 105615, PT ;  /* 0x47ce47801000780b */ /* 0x000fe20003f06200 */
[----:B------:R-:W-:Y:S01]  /*0d40*/  FFMA R21, R4, R2, RZ ;  /* 0x0000000204157223 */ /* 0x000fe200000000ff */
[----:B------:R-:W-:Y:S01]  /*0d50*/  LOP3.LUT P1, RZ, R18, 0x2, RZ, 0xc0, !PT ;  /* 0x0000000212ff7812 */ /* 0x000fe2000782c0ff */
[----:B------:R-:W-:-:S04]  /*0d60*/  FFMA R5, R4, R5, R6 ;  /* 0x0000000504057223 */ /* 0x000fc80000000006 */
[----:B------:R-:W-:-:S08]  /*0d70*/  FFMA R21, R21, R5, R2 ;  /* 0x0000000515157223 */ /* 0x000fd00000000002 */
[----:B------:R-:W-:Y:S01]  /*0d80*/  @P1 FADD R21, RZ, -R21 ;  /* 0x80000015ff151221 */ /* 0x000fe20000000000 */
[----:B------:R-:W-:Y:S06]  /*0d90*/  @!P0 BRA `(.L_x_9) ;  /* 0x0000000000dc8947 */ /* 0x000fec0003800000 */
        /* <DEDUP_REMOVED lines=11> */
.L_x_10:
        /* <DEDUP_REMOVED lines=25> */
[----:B------:R-:W-:Y:S01]  /*0fe0*/  UMOV UR5, 0x3bf921fb ;  /* 0x3bf921fb00057882 */ /* 0x000fe20000000000 */
[----:B------:R-:W-:-:S02]  /*0ff0*/  ISETP.GE.AND P1, PT, R16, RZ, PT ;  /* 0x000000ff1000720c */ /* 0x000fc40003f26270 */
[-C--:B--2---:R-:W-:Y:S02]  /*1000*/  @P0 SHF.L.W.U32.HI R4, R3, R5.reuse, R4 ;  /* 0x0000000503040219 */ /* 0x084fe40000010e04 */
[----:B---3--:R-:W-:-:S04]  /*1010*/  @P0 SHF.L.W.U32.HI R3, R2, R5, R3 ;  /* 0x0000000502030219 */ /* 0x008fc80000010e03 */
[C-C-:B------:R-:W-:Y:S01]  /*1020*/  SHF.L.W.U32.HI R5, R3.reuse, 0x2, R4.reuse ;  /* 0x0000000203057819 */ /* 0x140fe20000010e04 */
[----:B------:R-:W-:Y:S01]  /*1030*/  IMAD.SHL.U32 R3, R3, 0x4, RZ ;  /* 0x0000000403037824 */ /* 0x000fe200078e00ff */
[----:B------:R-:W-:Y:S02]  /*1040*/  SHF.R.U32.HI R4, RZ, 0x1e, R4 ;  /* 0x0000001eff047819 */ /* 0x000fe40000011604 */
[----:B------:R-:W-:Y:S02]  /*1050*/  SHF.R.S32.HI R6, RZ, 0x1f, R5 ;  /* 0x0000001fff067819 */ /* 0x000fe40000011405 */
[C---:B------:R-:W-:Y:S02]  /*1060*/  LEA.HI R20, R5.reuse, R4, RZ, 0x1 ;  /* 0x0000000405147211 */ /* 0x040fe400078f08ff */
[C---:B------:R-:W-:Y:S02]  /*1070*/  LOP3.LUT R2, R6.reuse, R3, RZ, 0x3c, !PT ;  /* 0x0000000306027212 */ /* 0x040fe400078e3cff */
[----:B------:R-:W-:Y:S01]  /*1080*/  LOP3.LUT R3, R6, R5, RZ, 0x3c, !PT ;  /* 0x0000000506037212 */ /* 0x000fe200078e3cff */
[----:B------:R-:W-:Y:S01]  /*1090*/  IMAD.MOV R4, RZ, RZ, -R20 ;  /* 0x000000ffff047224 */ /* 0x000fe200078e0a14 */
[----:B------:R-:W-:-:S03]  /*10a0*/  LOP3.LUT R16, R5, R16, RZ, 0x3c, !PT ;  /* 0x0000001005107212 */ /* 0x000fc600078e3cff */
[----:B------:R-:W-:Y:S01]  /*10b0*/  @!P1 IMAD.MOV.U32 R20, RZ, RZ, R4 ;  /* 0x000000ffff149224 */ /* 0x000fe200078e0004 */
[----:B------:R-:W0:Y:S01]  /*10c0*/  I2F.F64.S64 R2, R2 ;  /* 0x0000000200027312 */ /* 0x000e220000301c00 */
[----:B------:R-:W-:Y:S01]  /*10d0*/  ISETP.GE.AND P0, PT, R16, RZ, PT ;  /* 0x000000ff1000720c */ /* 0x000fe20003f06270 */
[----:B0-----:R-:W-:-:S10]  /*10e0*/  DMUL R18, R2, UR4 ;  /* 0x0000000402127c28 */ /* 0x001fd40008000000 */
[----:B------:R-:W0:Y:S02]  /*10f0*/  F2F.F32.F64 R18, R18 ;  /* 0x0000001200127310 */ /* 0x000e240000301000 */
[----:B0-----:R-:W-:-:S07]  /*1100*/  FSEL R22, -R18, R18, !P0 ;  /* 0x0000001212167208 */ /* 0x001fce0004000100 */
.L_x_9:
[----:B------:R-:W-:Y:S05]  /*1110*/  BSYNC.RECONVERGENT B0 ;  /* 0x0000000000007941 */ /* 0x000fea0003800200 */
.L_x_8:
[----:B------:R-:W0:Y:S01]  /*1120*/  MUFU.RCP R16, R15 ;  /* 0x0000000f00107308 */ /* 0x000e220000001000 */
[----:B------:R-:W-:Y:S01]  /*1130*/  FMUL R3, R22, R22 ;  /* 0x0000001616037220 */ /* 0x000fe20000400000 */
[----:B------:R-:W-:Y:S01]  /*1140*/  LOP3.LUT R2, R20, 0x1, RZ, 0xc0, !PT ;  /* 0x0000000114027812 */ /* 0x000fe200078ec0ff */
[----:B------:R-:W-:Y:S01]  /*1150*/  IMAD.MOV.U32 R4, RZ, RZ, 0x3d2aaabb ;  /* 0x3d2aaabbff047424 */ /* 0x000fe200078e00ff */
[----:B------:R-:W-:Y:S01]  /*1160*/  MOV R6, 0x3effffff ;  /* 0x3effffff00067802 */ /* 0x000fe20000000f00 */
[----:B------:R-:W-:Y:S01]  /*1170*/  FFMA R23, R3, R23, -0.0013887860113754868507 ;  /* 0xbab607ed03177423 */ /* 0x000fe20000000017 */
[----:B------:R-:W-:Y:S01]  /*1180*/  ISETP.NE.U32.AND P0, PT, R2, 0x1, PT ;  /* 0x000000010200780c */ /* 0x000fe20003f05070 */
[----:B------:R-:W-:Y:S01]  /*1190*/  BSSY.RECONVERGENT B0, `(.L_x_11) ;  /* 0x0000017000007945 */ /* 0x000fe20003800200 */
[----:B------:R-:W-:Y:S02]  /*11a0*/  LOP3.LUT P1, RZ, R20, 0x2, RZ, 0xc0, !PT ;  /* 0x0000000214ff7812 */ /* 0x000fe4000782c0ff */
[----:B------:R-:W-:-:S02]  /*11b0*/  FSEL R2, R23, -0.00019574658654164522886, !P0 ;  /* 0xb94d415317027808 */ /* 0x000fc40004000000 */
[----:B------:R-:W-:Y:S02]  /*11c0*/  FSEL R4, R4, 0.0083327032625675201416, !P0 ;  /* 0x3c0885e404047808 */ /* 0x000fe40004000000 */
[----:B------:R-:W-:-:S03]  /*11d0*/  FSEL R6, -R6, -0.16666662693023681641, !P0 ;  /* 0xbe2aaaa806067808 */ /* 0x000fc60004000100 */
[----:B------:R-:W-:Y:S01]  /*11e0*/  FFMA R4, R3, R2, R4 ;  /* 0x0000000203047223 */ /* 0x000fe20000000004 */
[----:B------:R-:W-:Y:S01]  /*11f0*/  FSEL R2, R22, 1, P0 ;  /* 0x3f80000016027808 */ /* 0x000fe20000000000 */
[----:B------:R-:W1:Y:S01]  /*1200*/  FCHK P0, R0, R15 ;  /* 0x0000000f00007302 */ /* 0x000e620000000000 */
[----:B0-----:R-:W-:Y:S01]  /*1210*/  FFMA R5, -R15, R16, 1 ;  /* 0x3f8000000f057423 */ /* 0x001fe20000000110 */
[C---:B------:R-:W-:Y:S02]  /*1220*/  FFMA R4, R3.reuse, R4, R6 ;  /* 0x0000000403047223 */ /* 0x040fe40000000006 */
[----:B------:R-:W-:Y:S01]  /*1230*/  FFMA R3, R3, R2, RZ ;  /* 0x0000000203037223 */ /* 0x000fe200000000ff */
[----:B------:R-:W-:-:S03]  /*1240*/  FFMA R19, R16, R5, R16 ;  /* 0x0000000510137223 */ /* 0x000fc60000000010 */
[----:B------:R-:W-:Y:S01]  /*1250*/  FFMA R3, R3, R4, R2 ;  /* 0x0000000403037223 */ /* 0x000fe20000000002 */
[----:B------:R-:W-:-:S03]  /*1260*/  FFMA R20, R0, R19, RZ ;  /* 0x0000001300147223 */ /* 0x000fc600000000ff */
[----:B------:R-:W-:Y:S01]  /*1270*/  @P1 FADD R3, RZ, -R3 ;  /* 0x80000003ff031221 */ /* 0x000fe20000000000 */
[----:B------:R-:W-:-:S03]  /*1280*/  FFMA R5, -R15, R20, R0 ;  /* 0x000000140f057223 */ /* 0x000fc60000000100 */
[----:B------:R-:W-:Y:S01]  /*1290*/  FMUL R16, R0, R3 ;  /* 0x0000000300107220 */ /* 0x000fe20000400000 */
[----:B------:R-:W-:Y:S01]  /*12a0*/  FFMA R20, R19, R5, R20 ;  /* 0x0000000513147223 */ /* 0x000fe20000000014 */
[----:B-1----:R-:W-:Y:S06]  /*12b0*/  @!P0 BRA `(.L_x_12) ;  /* 0x0000000000108947 */ /* 0x002fec0003800000 */
[----:B------:R-:W-:Y:S01]  /*12c0*/  IMAD.MOV.U32 R2, RZ, RZ, R0 ;  /* 0x000000ffff027224 */ /* 0x000fe200078e0000 */
[----:B------:R-:W-:-:S07]  /*12d0*/  MOV R4, 0x12f0 ;  /* 0x000012f000047802 */ /* 0x000fce0000000f00 */
[----:B------:R-:W-:Y:S05]  /*12e0*/  CALL.REL.NOINC `($__internal_1_$__cuda_sm3x_div_rn_noftz_f32_slowpath) ;  /* 0x0000000c006c7944 */ /* 0x000fea0003c00000 */
[----:B------:R-:W-:-:S07]  /*12f0*/  IMAD.MOV.U32 R20, RZ, RZ, R2 ;  /* 0x000000ffff147224 */ /* 0x000fce00078e0002 */
.L_x_12:
[----:B------:R-:W-:Y:S05]  /*1300*/  BSYNC.RECONVERGENT B0 ;  /* 0x0000000000007941 */ /* 0x000fea0003800200 */
.L_x_11:
[C---:B------:R-:W-:Y:S01]  /*1310*/  FMUL R2, R17.reuse, 0.63661974668502807617 ;  /* 0x3f22f98311027820 */ /* 0x040fe20000400000 */
[----:B------:R-:W-:Y:S01]  /*1320*/  FSETP.GE.AND P0, PT, |R17|, 105615, PT ;  /* 0x47ce47801100780b */ /* 0x000fe20003f06200 */
[----:B------:R-:W-:Y:S02]  /*1330*/  BSSY.RECONVERGENT B0, `(.L_x_13) ;  /* 0x000003e000007945 */ /* 0x000fe40003800200 */
[----:B------:R-:W0:Y:S02]  /*1340*/  F2I.NTZ R6, R2 ;  /* 0x0000000200067305 */ /* 0x000e240000203100 */
[----:B0-----:R-:W-:-:S05]  /*1350*/  I2FP.F32.S32 R4, R6 ;  /* 0x0000000600047245 */ /* 0x001fca0000201400 */
[----:B------:R-:W-:-:S04]  /*1360*/  FFMA R3, R4, -1.5707962512969970703, R17 ;  /* 0xbfc90fda04037823 */ /* 0x000fc80000000011 */
[----:B------:R-:W-:-:S04]  /*1370*/  FFMA R3, R4, -7.5497894158615963534e-08, R3 ;  /* 0xb3a2216804037823 */ /* 0x000fc80000000003 */
[----:B------:R-:W-:Y:S01]  /*1380*/  FFMA R3, R4, -5.3903029534742383927e-15, R3 ;  /* 0xa7c234c504037823 */ /* 0x000fe20000000003 */
        /* <DEDUP_REMOVED lines=12> */
.L_x_15:
        /* <DEDUP_REMOVED lines=29> */
[C---:B------:R-:W-:Y:S01]  /*1620*/  SHF.L.W.U32.HI R6, R3.reuse, 0x2, R4 ;  /* 0x0000000203067819 */ /* 0x040fe20000010e04 */
[----:B------:R-:W-:-:S03]  /*1630*/  IMAD.SHL.U32 R3, R3, 0x4, RZ ;  /* 0x0000000403037824 */ /* 0x000fc600078e00ff */
[----:B------:R-:W-:Y:S02]  /*1640*/  SHF.R.S32.HI R5, RZ, 0x1f, R6 ;  /* 0x0000001fff057819 */ /* 0x000fe40000011406 */
[----:B------:R-:W-:Y:S02]  /*1650*/  LOP3.LUT R17, R6, R17, RZ, 0x3c, !PT ;  /* 0x0000001106117212 */ /* 0x000fe400078e3cff */
[C---:B------:R-:W-:Y:S02]  /*1660*/  LOP3.LUT R2, R5.reuse, R3, RZ, 0x3c, !PT ;  /* 0x0000000305027212 */ /* 0x040fe400078e3cff */
[----:B------:R-:W-:Y:S02]  /*1670*/  LOP3.LUT R3, R5, R6, RZ, 0x3c, !PT ;  /* 0x0000000605037212 */ /* 0x000fe400078e3cff */
[----:B------:R-:W-:Y:S02]  /*1680*/  SHF.R.U32.HI R5, RZ, 0x1e, R4 ;  /* 0x0000001eff057819 */ /* 0x000fe40000011604 */
[----:B------:R-:W-:-:S02]  /*1690*/  ISETP.GE.AND P1, PT, R17, RZ, PT ;  /* 0x000000ff1100720c */ /* 0x000fc40003f26270 */
[----:B------:R-:W1:Y:S01]  /*16a0*/  I2F.F64.S64 R2, R2 ;  /* 0x0000000200027312 */ /* 0x000e620000301c00 */
[----:B------:R-:W-:-:S05]  /*16b0*/  LEA.HI R6, R6, R5, RZ, 0x1 ;  /* 0x0000000506067211 */ /* 0x000fca00078f08ff */
[----:B------:R-:W-:-:S04]  /*16c0*/  IMAD.MOV R4, RZ, RZ, -R6 ;  /* 0x000000ffff047224 */ /* 0x000fc800078e0a06 */
[----:B------:R-:W-:Y:S01]  /*16d0*/  @!P0 IMAD.MOV.U32 R6, RZ, RZ, R4 ;  /* 0x000000ffff068224 */ /* 0x000fe200078e0004 */
[----:B-1----:R-:W-:-:S10]  /*16e0*/  DMUL R18, R2, UR4 ;  /* 0x0000000402127c28 */ /* 0x002fd40008000000 */
[----:B------:R-:W1:Y:S02]  /*16f0*/  F2F.F32.F64 R18, R18 ;  /* 0x0000001200127310 */ /* 0x000e640000301000 */
[----:B01----:R-:W-:-:S07]  /*1700*/  FSEL R3, -R18, R18, !P1 ;  /* 0x0000001212037208 */ /* 0x003fce0004800100 */
.L_x_14:
[----:B------:R-:W-:Y:S05]  /*1710*/  BSYNC.RECONVERGENT B0 ;  /* 0x0000000000007941 */ /* 0x000fea0003800200 */
.L_x_13:
[----:B------:R-:W-:Y:S01]  /*1720*/  MOV R2, 0x37cbac00 ;  /* 0x37cbac0000027802 */ /* 0x000fe20000000f00 */
[----:B------:R-:W-:Y:S01]  /*1730*/  FMUL R5, R3, R3 ;  /* 0x0000000303057220 */ /* 0x000fe20000400000 */
[----:B------:R-:W-:Y:S01]  /*1740*/  LOP3.LUT R4, R6, 0x1, RZ, 0xc0, !PT ;  /* 0x0000000106047812 */ /* 0x000fe200078ec0ff */
[----:B------:R-:W-:Y:S01]  /*1750*/  IMAD.MOV.U32 R18, RZ, RZ, 0x3c0885e4 ;  /* 0x3c0885e4ff127424 */ /* 0x000fe200078e00ff */
[----:B------:R-:W-:Y:S01]  /*1760*/  BSSY.RECONVERGENT B0, `(.L_x_16) ;  /* 0x0000049000007945 */ /* 0x000fe20003800200 */
[----:B------:R-:W-:Y:S01]  /*1770*/  FFMA R2, R5, R2, -0.0013887860113754868507 ;  /* 0xbab607ed05027423 */ /* 0x000fe20000000002 */
[----:B------:R-:W-:Y:S01]  /*1780*/  ISETP.NE.U32.AND P0, PT, R4, 0x1, PT ;  /* 0x000000010400780c */ /* 0x000fe20003f05070 */
[----:B------:R-:W-:Y:S02]  /*1790*/  VIADD R6, R6, 0x1 ;  /* 0x0000000106067836 */ /* 0x000fe40000000000 */
[----:B------:R-:W-:Y:S01]  /*17a0*/  IMAD.MOV.U32 R15, RZ, RZ, 0x3e2aaaa8 ;  /* 0x3e2aaaa8ff0f7424 */ /* 0x000fe200078e00ff */
[----:B------:R-:W-:-:S02]  /*17b0*/  FSEL R4, R2, -0.00019574658654164522886, P0 ;  /* 0xb94d415302047808 */ /* 0x000fc40000000000 */
[----:B------:R-:W-:Y:S02]  /*17c0*/  FSEL R18, R18, 0.041666727513074874878, !P0 ;  /* 0x3d2aaabb12127808 */ /* 0x000fe40004000000 */
[----:B------:R-:W-:Y:S02]  /*17d0*/  LOP3.LUT P1, RZ, R6, 0x2, RZ, 0xc0, !PT ;  /* 0x0000000206ff7812 */ /* 0x000fe4000782c0ff */
[----:B------:R-:W-:Y:S01]  /*17e0*/  FSEL R2, R3, 1, !P0 ;  /* 0x3f80000003027808 */ /* 0x000fe20004000000 */
[----:B------:R-:W-:Y:S01]  /*17f0*/  FFMA R4, R5, R4, R18 ;  /* 0x0000000405047223 */ /* 0x000fe20000000012 */
[----:B------:R-:W-:Y:S02]  /*1800*/  FSEL R15, -R15, -0.4999999701976776123, !P0 ;  /* 0xbeffffff0f0f7808 */ /* 0x000fe40004000100 */
[----:B------:R-:W-:Y:S01]  /*1810*/  FSETP.GE.AND P0, PT, |R10|, 105615, PT ;  /* 0x47ce47800a00780b */ /* 0x000fe20003f06200 */
[C---:B------:R-:W-:Y:S02]  /*1820*/  FFMA R3, R5.reuse, R2, RZ ;  /* 0x0000000205037223 */ /* 0x040fe400000000ff */
[----:B------:R-:W-:-:S04]  /*1830*/  FFMA R4, R5, R4, R15 ;  /* 0x0000000405047223 */ /* 0x000fc8000000000f */
[----:B------:R-:W-:-:S04]  /*1840*/  FFMA R3, R3, R4, R2 ;  /* 0x0000000403037223 */ /* 0x000fc80000000002 */
[----:B------:R-:W-:-:S04]  /*1850*/  @P1 FADD R3, RZ, -R3 ;  /* 0x80000003ff031221 */ /* 0x000fc80000000000 */
[----:B------:R-:W-:Y:S01]  /*1860*/  FMUL R20, R3, R20 ;  /* 0x0000001403147220 */ /* 0x000fe20000400000 */
        /* <DEDUP_REMOVED lines=12> */
.L_x_18:
        /* <DEDUP_REMOVED lines=37> */
[----:B------:R-:W-:-:S04]  /*1b80*/  LOP3.LUT R10, R5, R10, RZ, 0x3c, !PT ;  /* 0x0000000a050a7212 */ /* 0x000fc800078e3cff */
[----:B------:R-:W1:Y:S01]  /*1b90*/  I2F.F64.S64 R18, R18 ;  /* 0x0000001200127312 */ /* 0x000e620000301c00 */
[----:B------:R-:W-:Y:S02]  /*1ba0*/  ISETP.GE.AND P0, PT, R10, RZ, PT ;  /* 0x000000ff0a00720c */ /* 0x000fe40003f06270 */
[----:B------:R-:W-:Y:S01]  /*1bb0*/  @!P1 MOV R14, R2 ;  /* 0x00000002000e9202 */ /* 0x000fe20000000f00 */
[----:B-1----:R-:W-:-:S10]  /*1bc0*/  DMUL R22, R18, UR4 ;  /* 0x0000000412167c28 */ /* 0x002fd40008000000 */
[----:B------:R-:W1:Y:S02]  /*1bd0*/  F2F.F32.F64 R22, R22 ;  /* 0x0000001600167310 */ /* 0x000e640000301000 */
[----:B01----:R-:W-:-:S07]  /*1be0*/  FSEL R13, -R22, R22, !P0 ;  /* 0x00000016160d7208 */ /* 0x003fce0004000100 */
.L_x_17:
[----:B------:R-:W-:Y:S05]  /*1bf0*/  BSYNC.RECONVERGENT B0 ;  /* 0x0000000000007941 */ /* 0x000fea0003800200 */
.L_x_16:
[----:B------:R-:W-:Y:S02]  /*1c00*/  IMAD.MOV.U32 R15, RZ, RZ, 0x3c190000 ;  /* 0x3c190000ff0f7424 */ /* 0x000fe400078e00ff */
[C---:B------:R-:W-:Y:S01]  /*1c10*/  FMUL R10, R13.reuse, R13 ;  /* 0x0000000d0d0a7220 */ /* 0x040fe20000400000 */
[----:B------:R-:W-:Y:S01]  /*1c20*/  FSETP.NEU.AND P0, PT, |R13|, 0.00049096695147454738617, PT ;  /* 0x3a00b43c0d00780b */ /* 0x000fe20003f0d200 */
[----:B------:R-:W-:Y:S01]  /*1c30*/  F2F.F64.F32 R4, R11 ;  /* 0x0000000b00047310 */ /* 0x000fe20000201800 */
[----:B------:R-:W-:Y:S01]  /*1c40*/  LOP3.LUT R14, R14, 0x1, RZ, 0xc0, !PT ;  /* 0x000000010e0e7812 */ /* 0x000fe200078ec0ff */
[----:B------:R-:W-:Y:S01]  /*1c50*/  FFMA R15, R10, R15, 0.003265380859375 ;  /* 0x3b5600000a0f7423 */ /* 0x000fe2000000000f */
[----:B------:R-:W-:Y:S01]  /*1c60*/  FMUL R21, R0, R21 ;  /* 0x0000001500157220 */ /* 0x000fe20000400000 */
[----:B------:R-:W-:Y:S01]  /*1c70*/  UMOV UR4, 0xeb851eb8 ;  /* 0xeb851eb800047882 */ /* 0x000fe20000000000 */
[----:B------:R-:W-:Y:S01]  /*1c80*/  ISETP.NE.U32.AND P1, PT, R14, 0x1, PT ;  /* 0x000000010e00780c */ /* 0x000fe20003f25070 */
[C---:B------:R-:W-:Y:S01]  /*1c90*/  FFMA R15, R10.reuse, R15, 0.0242919921875 ;  /* 0x3cc700000a0f7423 */ /* 0x040fe2000000000f */
[----:B------:R-:W-:Y:S01]  /*1ca0*/  UMOV UR5, 0x3f9eb851 ;  /* 0x3f9eb85100057882 */ /* 0x000fe20000000000 */
[----:B------:R-:W0:Y:S01]  /*1cb0*/  F2F.F64.F32 R16, R16 ;  /* 0x0000001000107310 */ /* 0x000e220000201800 */
[----:B------:R-:W-:Y:S01]  /*1cc0*/  BSSY.RECONVERGENT B0, `(.L_x_19) ;  /* 0x0000020000007945 */ /* 0x000fe20003800200 */
[----:B------:R-:W-:-:S04]  /*1cd0*/  FFMA R15, R10, R15, 0.053466796875 ;  /* 0x3d5b00000a0f7423 */ /* 0x000fc8000000000f */
[C---:B------:R-:W-:Y:S02]  /*1ce0*/  FFMA R15, R10.reuse, R15, 0.13337790966033935547 ;  /* 0x3e0894380a0f7423 */ /* 0x040fe4000000000f */
[----:B------:R-:W-:Y:S02]  /*1cf0*/  F2F.F64.F32 R2, R7 ;  /* 0x0000000700027310 */ /* 0x000fe40000201800 */
[C---:B------:R-:W-:Y:S01]  /*1d00*/  FFMA R0, R10.reuse, R15, 0.33333230018615722656 ;  /* 0x3eaaaa880a007423 */ /* 0x040fe2000000000f */
[----:B------:R-:W-:-:S04]  /*1d10*/  FMUL R10, R10, R13 ;  /* 0x0000000d0a0a7220 */ /* 0x000fc80000400000 */
[----:B------:R-:W-:Y:S01]  /*1d20*/  @P0 FFMA R13, R0, R10, R13 ;  /* 0x0000000a000d0223 */ /* 0x000fe2000000000d */
[----:B------:R-:W1:Y:S01]  /*1d30*/  F2F.F64.F32 R6, R21 ;  /* 0x0000001500067310 */ /* 0x000e620000201800 */
[----:B0-----:R-:W-:-:S07]  /*1d40*/  DFMA R4, R16, UR4, R4 ;  /* 0x0000000410047c2b */ /* 0x001fce0008000004 */
[----:B------:R-:W0:Y:S01]  /*1d50*/  @!P1 MUFU.RCP R13, -R13 ;  /* 0x8000000d000d9308 */ /* 0x000e220000001000 */
[----:B-1----:R-:W-:-:S07]  /*1d60*/  DFMA R2, R6, UR4, R2 ;  /* 0x0000000406027c2b */ /* 0x002fce0008000002 */
[----:B------:R-:W1:Y:S08]  /*1d70*/  F2F.F32.F64 R5, R4 ;  /* 0x0000000400057310 */ /* 0x000e700000301000 */
[----:B------:R-:W-:Y:S01]  /*1d80*/  F2F.F64.F32 R6, R12 ;  /* 0x0000000c00067310 */ /* 0x000fe20000201800 */
[----:B0-----:R-:W-:Y:S01]  /*1d90*/  FMUL R10, R20, R13 ;  /* 0x0000000d140a7220 */ /* 0x001fe20000400000 */
[----:B-1----:R-:W-:-:S06]  /*1da0*/  FMUL R0, R5, R5 ;  /* 0x0000000505007220 */ /* 0x002fcc0000400000 */
[----:B------:R-:W0:Y:S08]  /*1db0*/  F2F.F32.F64 R3, R2 ;  /* 0x0000000200037310 */ /* 0x000e300000301000 */
[----:B------:R-:W1:Y:S01]  /*1dc0*/  F2F.F64.F32 R10, R10 ;  /* 0x0000000a000a7310 */ /* 0x000e620000201800 */
[----:B0-----:R-:W-:-:S04]  /*1dd0*/  FFMA R14, R3, R3, R0 ;  /* 0x00000003030e7223 */ /* 0x001fc80000000000 */
[----:B------:R-:W-:-:S03]  /*1de0*/  VIADD R0, R14, 0xf3000000 ;  /* 0xf30000000e007836 */ /* 0x000fc60000000000 */
[----:B------:R0:W2:Y:S01]  /*1df0*/  MUFU.RSQ R15, R14 ;  /* 0x0000000e000f7308 */ /* 0x0000a20000001400 */
[----:B-1----:R-:W-:Y:S01]  /*1e00*/  DFMA R6, R10, UR4, R6 ;  /* 0x000000040a067c2b */ /* 0x002fe20008000006 */
[----:B------:R-:W-:-:S06]  /*1e10*/  ISETP.GT.U32.AND P0, PT, R0, 0x727fffff, PT ;  /* 0x727fffff0000780c */ /* 0x000fcc0003f04070 */
[----:B------:R0:W1:Y:S07]  /*1e20*/  F2F.F32.F64 R13, R6 ;  /* 0x00000006000d7310 */ /* 0x00006e0000301000 */
[----:B------:R-:W-:Y:S05]  /*1e30*/  @!P0 BRA `(.L_x_20) ;  /* 0x0000000000108947 */ /* 0x000fea0003800000 */
[----:B------:R-:W-:-:S07]  /*1e40*/  MOV R10, 0x1e60 ;  /* 0x00001e60000a7802 */ /* 0x000fce0000000f00 */
[----:B012---:R-:W-:Y:S05]  /*1e50*/  CALL.REL.NOINC `($__internal_0_$__cuda_sm20_sqrt_rn_f32_slowpath) ;  /* 0x0000000000347944 */ /* 0x007fea0003c00000 */
[----:B------:R-:W-:Y:S01]  /*1e60*/  IMAD.MOV.U32 R7, RZ, RZ, R2 ;  /* 0x000000ffff077224 */ /* 0x000fe200078e0002 */
[----:B------:R-:W-:Y:S06]  /*1e70*/  BRA `(.L_x_21) ;  /* 0x0000000000107947 */ /* 0x000fec0003800000 */
.L_x_20:
[----:B0-2---:R-:W-:Y:S01]  /*1e80*/  FMUL.FTZ R7, R14, R15 ;  /* 0x0000000f0e077220 */ /* 0x005fe20000410000 */
[----:B------:R-:W-:-:S03]  /*1e90*/  FMUL.FTZ R2, R15, 0.5 ;  /* 0x3f0000000f027820 */ /* 0x000fc60000410000 */
[----:B------:R-:W-:-:S04]  /*1ea0*/  FFMA R0, -R7, R7, R14 ;  /* 0x0000000707007223 */ /* 0x000fc8000000010e */
[----:B------:R-:W-:-:S07]  /*1eb0*/  FFMA R7, R0, R2, R7 ;  /* 0x0000000200077223 */ /* 0x000fce0000000007 */
.L_x_21:
[----:B------:R-:W-:Y:S05]  /*1ec0*/  BSYNC.RECONVERGENT B0 ;  /* 0x0000000000007941 */ /* 0x000fea0003800200 */
.L_x_19:
[----:B------:R-:W-:Y:S04]  /*1ed0*/  STG.E desc[UR6][R8.64], R3 ;  /* 0x0000000308007986 */ /* 0x000fe8000c101906 */
[----:B------:R-:W-:Y:S04]  /*1ee0*/  STG.E desc[UR6][R8.64+0x4], R5 ;  /* 0x0000040508007986 */ /* 0x000fe8000c101906 */
[----:B------:R-:W-:Y:S04]  /*1ef0*/  STG.E desc[UR6][R8.64+0x8], R7 ;  /* 0x0000080708007986 */ /* 0x000fe8000c101906 */
[----:B-1----:R-:W-:Y:S01]  /*1f00*/  STG.E desc[UR6][R8.64+0xc], R13 ;  /* 0x00000c0d08007986 */ /* 0x002fe2000c101906 */
[----:B------:R-:W-:Y:S06]  /*1f10*/  BAR.SYNC.DEFER_BLOCKING 0x0 ;  /* 0x0000000000007b1d */ /* 0x000fec0000010000 */
[----:B------:R-:W-:Y:S05]  /*1f20*/  EXIT ;  /* 0x000000000000794d */ /* 0x000fea0003800000 */
        .weak           $__internal_0_$__cuda_sm20_sqrt_rn_f32_slowpath
        .type           $__internal_0_$__cuda_sm20_sqrt_rn_f32_slowpath,@function
        .size           $__internal_0_$__cuda_sm20_sqrt_rn_f32_slowpath,($__internal_1_$__cuda_sm3x_div_rn_noftz_f32_slowpath - $__internal_0_$__cuda_sm20_sqrt_rn_f32_slowpath)
$__internal_0_$__cuda_sm20_sqrt_rn_f32_slowpath:
[----:B------:R-:W-:-:S13]  /*1f30*/  LOP3.LUT P0, RZ, R14, 0x7fffffff, RZ, 0xc0, !PT ;  /* 0x7fffffff0eff7812 */ /* 0x000fda000780c0ff */
[----:B------:R-:W-:Y:S01]  /*1f40*/  @!P0 IMAD.MOV.U32 R2, RZ, RZ, R14 ;  /* 0x000000ffff028224 */ /* 0x000fe200078e000e */
[----:B------:R-:W-:Y:S06]  /*1f50*/  @!P0 BRA `(.L_x_22) ;  /* 0x0000000000448947 */ /* 0x000fec0003800000 */
[----:B------:R-:W-:Y:S01]  /*1f60*/  FSETP.GEU.FTZ.AND P0, PT, R14, RZ, PT ;  /* 0x000000ff0e00720b */ /* 0x000fe20003f1e000 */
[----:B------:R-:W-:-:S12]  /*1f70*/  IMAD.MOV.U32 R0, RZ, RZ, R14 ;  /* 0x000000ffff007224 */ /* 0x000fd800078e000e */
[----:B------:R-:W-:Y:S01]  /*1f80*/  @!P0 IMAD.MOV.U32 R2, RZ, RZ, 0x7fffffff ;  /* 0x7fffffffff028424 */ /* 0x000fe200078e00ff */
[----:B------:R-:W-:Y:S06]  /*1f90*/  @!P0 BRA `(.L_x_22) ;  /* 0x0000000000348947 */ /* 0x000fec0003800000 */
[----:B------:R-:W-:-:S13]  /*1fa0*/  FSETP.GTU.FTZ.AND P0, PT, |R0|, +INF , PT ;  /* 0x7f8000000000780b */ /* 0x000fda0003f1c200 */
[----:B------:R-:W-:Y:S01]  /*1fb0*/  @P0 FADD.FTZ R2, R0, 1 ;  /* 0x3f80000000020421 */ /* 0x000fe20000010000 */
[----:B------:R-:W-:Y:S06]  /*1fc0*/  @P0 BRA `(.L_x_22) ;  /* 0x0000000000280947 */ /* 0x000fec0003800000 */
[----:B------:R-:W-:-:S13]  /*1fd0*/  FSETP.NEU.FTZ.AND P0, PT, |R0|, +INF , PT ;  /* 0x7f8000000000780b */ /* 0x000fda0003f1d200 */
[----:B------:R-:W-:-:S04]  /*1fe0*/  @P0 FFMA R4, R0, 1.84467440737095516160e+19, RZ ;  /* 0x5f80000000040823 */ /* 0x000fc800000000ff */
[----:B------:R-:W0:Y:S02]  /*1ff0*/  @P0 MUFU.RSQ R7, R4 ;  /* 0x0000000400070308 */ /* 0x000e240000001400 */
[----:B0-----:R-:W-:Y:S01]  /*2000*/  @P0 FMUL.FTZ R11, R4, R7 ;  /* 0x00000007040b0220 */ /* 0x001fe20000410000 */
[----:B------:R-:W-:-:S03]  /*2010*/  @P0 FMUL.FTZ R7, R7, 0.5 ;  /* 0x3f00000007070820 */ /* 0x000fc60000410000 */
[----:B------:R-:W-:-:S04]  /*2020*/  @P0 FADD.FTZ R2, -R11, -RZ ;  /* 0x800000ff0b020221 */ /* 0x000fc80000010100 */
[----:B------:R-:W-:Y:S01]  /*2030*/  @P0 FFMA R6, R11, R2, R4 ;  /* 0x000000020b060223 */ /* 0x000fe20000000004 */
[----:B------:R-:W-:-:S03]  /*2040*/  @!P0 MOV R2, R0 ;  /* 0x0000000000028202 */ /* 0x000fc60000000f00 */
[----:B------:R-:W-:-:S04]  /*2050*/  @P0 FFMA R6, R6, R7, R11 ;  /* 0x0000000706060223 */ /* 0x000fc8000000000b */
[----:B------:R-:W-:-:S07]  /*2060*/  @P0 FMUL.FTZ R2, R6, 2.3283064365386962891e-10 ;  /* 0x2f80000006020820 */ /* 0x000fce0000410000 */
.L_x_22:
[----:B------:R-:W-:Y:S02]  /*2070*/  IMAD.MOV.U32 R6, RZ, RZ, R10 ;  /* 0x000000ffff067224 */ /* 0x000fe400078e000a */
[----:B------:R-:W-:-:S04]  /*2080*/  IMAD.MOV.U32 R7, RZ, RZ, 0x0 ;  /* 0x00000000ff077424 */ /* 0x000fc800078e00ff */
[----:B------:R-:W-:Y:S05]  /*2090*/  RET.REL.NODEC R6 `(_Z16forward_dynamicsPfii) ;  /* 0xffffffdc06d87950 */ /* 0x000fea0003c3ffff */
        .weak           $__internal_1_$__cuda_sm3x_div_rn_noftz_f32_slowpath
        .type           $__internal_1_$__cuda_sm3x_div_rn_noftz_f32_slowpath,@function
        .size           $__internal_1_$__cuda_sm3x_div_rn_noftz_f32_slowpath,(.L_x_39 - $__internal_1_$__cuda_sm3x_div_rn_noftz_f32_slowpath)
$__internal_1_$__cuda_sm3x_div_rn_noftz_f32_slowpath:
[--C-:B------:R-:W-:Y:S01]  /*20a0*/  SHF.R.U32.HI R5, RZ, 0x17, R15.reuse ;  /* 0x00000017ff057819 */ /* 0x100fe2000001160f */
[----:B------:R-:W-:Y:S01]  /*20b0*/  BSSY.RECONVERGENT B1, `(.L_x_23) ;  /* 0x0000063000017945 */ /* 0x000fe20003800200 */
[----:B------:R-:W-:Y:S01]  /*20c0*/  SHF.R.U32.HI R6, RZ, 0x17, R2 ;  /* 0x00000017ff067819 */ /* 0x000fe20000011602 */
[----:B------:R-:W-:Y:S01]  /*20d0*/  IMAD.MOV.U32 R19, RZ, RZ, R15 ;  /* 0x000000ffff137224 */ /* 0x000fe200078e000f */
[----:B------:R-:W-:Y:S02]  /*20e0*/  LOP3.LUT R5, R5, 0xff, RZ, 0xc0, !PT ;  /* 0x000000ff05057812 */ /* 0x000fe400078ec0ff */
[----:B------:R-:W-:-:S03]  /*20f0*/  LOP3.LUT R20, R6, 0xff, RZ, 0xc0, !PT ;  /* 0x000000ff06147812 */ /* 0x000fc600078ec0ff */
[----:B------:R-:W-:Y:S02]  /*2100*/  VIADD R22, R5, 0xffffffff ;  /* 0xffffffff05167836 */ /* 0x000fe40000000000 */
[----:B------:R-:W-:-:S03]  /*2110*/  VIADD R18, R20, 0xffffffff ;  /* 0xffffffff14127836 */ /* 0x000fc60000000000 */
[----:B------:R-:W-:-:S04]  /*2120*/  ISETP.GT.U32.AND P0, PT, R22, 0xfd, PT ;  /* 0x000000fd1600780c */ /* 0x000fc80003f04070 */
[----:B------:R-:W-:-:S13]  /*2130*/  ISETP.GT.U32.OR P0, PT, R18, 0xfd, P0 ;  /* 0x000000fd1200780c */ /* 0x000fda0000704470 */
[----:B------:R-:W-:Y:S01]  /*2140*/  @!P0 IMAD.MOV.U32 R6, RZ, RZ, RZ ;  /* 0x000000ffff068224 */ /* 0x000fe200078e00ff */
[----:B------:R-:W-:Y:S06]  /*2150*/  @!P0 BRA `(.L_x_24) ;  /* 0x00000000005c8947 */ /* 0x000fec0003800000 */
[----:B------:R-:W-:Y:S02]  /*2160*/  FSETP.GTU.FTZ.AND P0, PT, |R2|, +INF , PT ;  /* 0x7f8000000200780b */ /* 0x000fe40003f1c200 */
[----:B------:R-:W-:-:S04]  /*2170*/  FSETP.GTU.FTZ.AND P1, PT, |R15|, +INF , PT ;  /* 0x7f8000000f00780b */ /* 0x000fc80003f3c200 */
[----:B------:R-:W-:-:S13]  /*2180*/  PLOP3.LUT P0, PT, P0, P1, PT, 0xf8, 0x8f ;  /* 0x00000000008f781c */ /* 0x000fda0000703f70 */
[----:B------:R-:W-:Y:S05]  /*2190*/  @P0 BRA `(.L_x_25) ;  /* 0x00000004004c0947 */ /* 0x000fea0003800000 */
[----:B------:R-:W-:-:S13]  /*21a0*/  LOP3.LUT P0, RZ, R19, 0x7fffffff, R2, 0xc8, !PT ;  /* 0x7fffffff13ff7812 */ /* 0x000fda000780c802 */
[----:B------:R-:W-:Y:S05]  /*21b0*/  @!P0 BRA `(.L_x_26) ;  /* 0x00000004003c8947 */ /* 0x000fea0003800000 */
[C---:B------:R-:W-:Y:S02]  /*21c0*/  FSETP.NEU.FTZ.AND P2, PT, |R2|.reuse, +INF , PT ;  /* 0x7f8000000200780b */ /* 0x040fe40003f5d200 */
[----:B------:R-:W-:Y:S02]  /*21d0*/  FSETP.NEU.FTZ.AND P1, PT, |R15|, +INF , PT ;  /* 0x7f8000000f00780b */ /* 0x000fe40003f3d200 */
[----:B------:R-:W-:-:S11]  /*21e0*/  FSETP.NEU.FTZ.AND P0, PT, |R2|, +INF , PT ;  /* 0x7f8000000200780b */ /* 0x000fd60003f1d200 */
[----:B------:R-:W-:Y:S05]  /*21f0*/  @!P1 BRA !P2, `(.L_x_26) ;  /* 0x00000004002c9947 */ /* 0x000fea0005000000 */
[----:B------:R-:W-:-:S04]  /*2200*/  LOP3.LUT P2, RZ, R2, 0x7fffffff, RZ, 0xc0, !PT ;  /* 0x7fffffff02ff7812 */ /* 0x000fc8000784c0ff */
[----:B------:R-:W-:-:S13]  /*2210*/  PLOP3.LUT P1, PT, P1, P2, PT, 0x2f, 0xf2 ;  /* 0x0000000000f2781c */ /* 0x000fda0000f24577 */
[----:B------:R-:W-:Y:S05]  /*2220*/  @P1 BRA `(.L_x_27) ;  /* 0x0000000400181947 */ /* 0x000fea0003800000 */
[----:B------:R-:W-:-:S04]  /*2230*/  LOP3.LUT P1, RZ, R19, 0x7fffffff, RZ, 0xc0, !PT ;  /* 0x7fffffff13ff7812 */ /* 0x000fc8000782c0ff */
[----:B------:R-:W-:-:S13]  /*2240*/  PLOP3.LUT P0, PT, P0, P1, PT, 0x2f, 0xf2 ;  /* 0x0000000000f2781c */ /* 0x000fda0000702577 */
[----:B------:R-:W-:Y:S05]  /*2250*/  @P0 BRA `(.L_x_28) ;  /* 0x0000000400000947 */ /* 0x000fea0003800000 */
[----:B------:R-:W-:Y:S02]  /*2260*/  ISETP.GE.AND P0, PT, R18, RZ, PT ;  /* 0x000000ff1200720c */ /* 0x000fe40003f06270 */
[----:B------:R-:W-:-:S11]  /*2270*/  ISETP.GE.AND P1, PT, R22, RZ, PT ;  /* 0x000000ff1600720c */ /* 0x000fd60003f26270 */
[----:B------:R-:W-:Y:S01]  /*2280*/  @P0 MOV R6, RZ ;  /* 0x000000ff00060202 */ /* 0x000fe20000000f00 */
[----:B------:R-:W-:Y:S02]  /*2290*/  @!P0 IMAD.MOV.U32 R6, RZ, RZ, -0x40 ;  /* 0xffffffc0ff068424 */ /* 0x000fe400078e00ff */
[----:B------:R-:W-:Y:S01]  /*22a0*/  @!P0 FFMA R2, R2, 1.84467440737095516160e+19, RZ ;  /* 0x5f80000002028823 */ /* 0x000fe200000000ff */
[----:B------:R-:W-:Y:S01]  /*22b0*/  @!P1 FFMA R19, R15, 1.84467440737095516160e+19, RZ ;  /* 0x5f8000000f139823 */ /* 0x000fe200000000ff */
[----:B------:R-:W-:-:S07]  /*22c0*/  @!P1 VIADD R6, R6, 0x40 ;  /* 0x0000004006069836 */ /* 0x000fce0000000000 */
.L_x_24:
[----:B------:R-:W-:Y:S01]  /*22d0*/  LEA R18, R5, 0xc0800000, 0x17 ;  /* 0xc080000005127811 */ /* 0x000fe200078eb8ff */
[----:B------:R-:W-:Y:S01]  /*22e0*/  VIADD R20, R20, 0xffffff81 ;  /* 0xffffff8114147836 */ /* 0x000fe20000000000 */
[----:B------:R-:W-:Y:S03]  /*22f0*/  BSSY.RECONVERGENT B2, `(.L_x_29) ;  /* 0x0000035000027945 */ /* 0x000fe60003800200 */
[----:B------:R-:W-:Y:S01]  /*2300*/  IMAD.IADD R22, R19, 0x1, -R18 ;  /* 0x0000000113167824 */ /* 0x000fe200078e0a12 */
[C---:B------:R-:W-:Y:S01]  /*2310*/  IADD3 R25, PT, PT, R20.reuse, 0x7f, -R5 ;  /* 0x0000007f14197810 */ /* 0x040fe20007ffe805 */
[----:B------:R-:W-:Y:S02]  /*2320*/  IMAD R2, R20, -0x800000, R2 ;  /* 0xff80000014027824 */ /* 0x000fe400078e0202 */
[----:B------:R-:W0:Y:S01]  /*2330*/  MUFU.RCP R19, R22 ;  /* 0x0000001600137308 */ /* 0x000e220000001000 */
[----:B------:R-:W-:Y:S01]  /*2340*/  FADD.FTZ R23, -R22, -RZ ;  /* 0x800000ff16177221 */ /* 0x000fe20000010100 */
[----:B------:R-:W-:-:S03]  /*2350*/  IMAD.IADD R25, R25, 0x1, R6 ;  /* 0x0000000119197824 */ /* 0x000fc600078e0206 */
[----:B0-----:R-:W-:-:S04]  /*2360*/  FFMA R18, R19, R23, 1 ;  /* 0x3f80000013127423 */ /* 0x001fc80000000017 */
[----:B------:R-:W-:-:S04]  /*2370*/  FFMA R19, R19, R18, R19 ;  /* 0x0000001213137223 */ /* 0x000fc80000000013 */
[----:B------:R-:W-:-:S04]  /*2380*/  FFMA R18, R2, R19, RZ ;  /* 0x0000001302127223 */ /* 0x000fc800000000ff */
[----:B------:R-:W-:-:S04]  /*2390*/  FFMA R24, R23, R18, R2 ;  /* 0x0000001217187223 */ /* 0x000fc80000000002 */
[----:B------:R-:W-:-:S04]  /*23a0*/  FFMA R18, R19, R24, R18 ;  /* 0x0000001813127223 */ /* 0x000fc80000000012 */
[----:B------:R-:W-:-:S04]  /*23b0*/  FFMA R23, R23, R18, R2 ;  /* 0x0000001217177223 */ /* 0x000fc80000000002 */
[----:B------:R-:W-:-:S05]  /*23c0*/  FFMA R2, R19, R23, R18 ;  /* 0x0000001713027223 */ /* 0x000fca0000000012 */
[----:B------:R-:W-:-:S04]  /*23d0*/  SHF.R.U32.HI R5, RZ, 0x17, R2 ;  /* 0x00000017ff057819 */ /* 0x000fc80000011602 */
[----:B------:R-:W-:-:S05]  /*23e0*/  LOP3.LUT R5, R5, 0xff, RZ, 0xc0, !PT ;  /* 0x000000ff05057812 */ /* 0x000fca00078ec0ff */
[----:B------:R-:W-:-:S05]  /*23f0*/  IMAD.IADD R20, R5, 0x1, R25 ;  /* 0x0000000105147824 */ /* 0x000fca00078e0219 */
[----:B------:R-:W-:-:S04]  /*2400*/  IADD3 R5, PT, PT, R20, -0x1, RZ ;  /* 0xffffffff14057810 */ /* 0x000fc80007ffe0ff */
[----:B------:R-:W-:-:S13]  /*2410*/  ISETP.GE.U32.AND P0, PT, R5, 0xfe, PT ;  /* 0x000000fe0500780c */ /* 0x000fda0003f06070 */
[----:B------:R-:W-:Y:S05]  /*2420*/  @!P0 BRA `(.L_x_30) ;  /* 0x0000000000808947 */ /* 0x000fea0003800000 */
[----:B------:R-:W-:-:S13]  /*2430*/  ISETP.GT.AND P0, PT, R20, 0xfe, PT ;  /* 0x000000fe1400780c */ /* 0x000fda0003f04270 */
[----:B------:R-:W-:Y:S05]  /*2440*/  @P0 BRA `(.L_x_31) ;  /* 0x00000000006c0947 */ /* 0x000fea0003800000 */
[----:B------:R-:W-:-:S13]  /*2450*/  ISETP.GE.AND P0, PT, R20, 0x1, PT ;  /* 0x000000011400780c */ /* 0x000fda0003f06270 */
[----:B------:R-:W-:Y:S05]  /*2460*/  @P0 BRA `(.L_x_32) ;  /* 0x0000000000740947 */ /* 0x000fea0003800000 */
[----:B------:R-:W-:Y:S02]  /*2470*/  ISETP.GE.AND P0, PT, R20, -0x18, PT ;  /* 0xffffffe81400780c */ /* 0x000fe40003f06270 */
[----:B------:R-:W-:-:S11]  /*2480*/  LOP3.LUT R2, R2, 0x80000000, RZ, 0xc0, !PT ;  /* 0x8000000002027812 */ /* 0x000fd600078ec0ff */
[----:B------:R-:W-:Y:S05]  /*2490*/  @!P0 BRA `(.L_x_32) ;  /* 0x0000000000688947 */ /* 0x000fea0003800000 */
[-CC-:B------:R-:W-:Y:S01]  /*24a0*/  FFMA.RZ R5, R19, R23.reuse, R18.reuse ;  /* 0x0000001713057223 */ /* 0x180fe2000000c012 */
[C---:B------:R-:W-:Y:S02]  /*24b0*/  ISETP.NE.AND P2, PT, R20.reuse, RZ, PT ;  /* 0x000000ff1400720c */ /* 0x040fe40003f45270 */
[C---:B------:R-:W-:Y:S02]  /*24c0*/  ISETP.NE.AND P1, PT, R20.reuse, RZ, PT ;  /* 0x000000ff1400720c */ /* 0x040fe40003f25270 */
[----:B------:R-:W-:Y:S01]  /*24d0*/  LOP3.LUT R6, R5, 0x7fffff, RZ, 0xc0, !PT ;  /* 0x007fffff05067812 */ /* 0x000fe200078ec0ff */
[CCC-:B------:R-:W-:Y:S01]  /*24e0*/  FFMA.RP R5, R19.reuse, R23.reuse, R18.reuse ;  /* 0x0000001713057223 */ /* 0x1c0fe20000008012 */
[----:B------:R-:W-:Y:S01]  /*24f0*/  FFMA.RM R18, R19, R23, R18 ;  /* 0x0000001713127223 */ /* 0x000fe20000004012 */
[----:B------:R-:W-:Y:S01]  /*2500*/  VIADD R19, R20, 0x20 ;  /* 0x0000002014137836 */ /* 0x000fe20000000000 */
[----:B------:R-:W-:Y:S01]  /*2510*/  LOP3.LUT R6, R6, 0x800000, RZ, 0xfc, !PT ;  /* 0x0080000006067812 */ /* 0x000fe200078efcff */
[----:B------:R-:W-:-:S02]  /*2520*/  IMAD.MOV R20, RZ, RZ, -R20 ;  /* 0x000000ffff147224 */ /* 0x000fc400078e0a14 */
[----:B------:R-:W-:Y:S02]  /*2530*/  FSETP.NEU.FTZ.AND P0, PT, R5, R18, PT ;  /* 0x000000120500720b */ /* 0x000fe40003f1d000 */
[----:B------:R-:W-:Y:S02]  /*2540*/  SHF.L.U32 R19, R6, R19, RZ ;  /* 0x0000001306137219 */ /* 0x000fe400000006ff */
[----:B------:R-:W-:Y:S02]  /*2550*/  SEL R5, R20, RZ, P2 ;  /* 0x000000ff14057207 */ /* 0x000fe40001000000 */
[----:B------:R-:W-:Y:S02]  /*2560*/  ISETP.NE.AND P1, PT, R19, RZ, P1 ;  /* 0x000000ff1300720c */ /* 0x000fe40000f25270 */
[----:B------:R-:W-:Y:S02]  /*2570*/  SHF.R.U32.HI R5, RZ, R5, R6 ;  /* 0x00000005ff057219 */ /* 0x000fe40000011606 */
[----:B------:R-:W-:-:S02]  /*2580*/  PLOP3.LUT P0, PT, P0, P1, PT, 0xf8, 0x8f ;  /* 0x00000000008f781c */ /* 0x000fc40000703f70 */
[----:B------:R-:W-:Y:S02]  /*2590*/  SHF.R.U32.HI R19, RZ, 0x1, R5 ;  /* 0x00000001ff137819 */ /* 0x000fe40000011605 */
[----:B------:R-:W-:-:S04]  /*25a0*/  SEL R6, RZ, 0x1, !P0 ;  /* 0x00000001ff067807 */ /* 0x000fc80004000000 */
[----:B------:R-:W-:-:S04]  /*25b0*/  LOP3.LUT R6, R6, 0x1, R19, 0xf8, !PT ;  /* 0x0000000106067812 */ /* 0x000fc800078ef813 */
[----:B------:R-:W-:-:S05]  /*25c0*/  LOP3.LUT R6, R6, R5, RZ, 0xc0, !PT ;  /* 0x0000000506067212 */ /* 0x000fca00078ec0ff */
[----:B------:R-:W-:-:S05]  /*25d0*/  IMAD.IADD R19, R19, 0x1, R6 ;  /* 0x0000000113137824 */ /* 0x000fca00078e0206 */
[----:B------:R-:W-:Y:S01]  /*25e0*/  LOP3.LUT R2, R19, R2, RZ, 0xfc, !PT ;  /* 0x0000000213027212 */ /* 0x000fe200078efcff */
[----:B------:R-:W-:Y:S06]  /*25f0*/  BRA `(.L_x_32) ;  /* 0x0000000000107947 */ /* 0x000fec0003800000 */
.L_x_31:
[----:B------:R-:W-:-:S04]  /*2600*/  LOP3.LUT R2, R2, 0x80000000, RZ, 0xc0, !PT ;  /* 0x8000000002027812 */ /* 0x000fc800078ec0ff */
[----:B------:R-:W-:Y:S01]  /*2610*/  LOP3.LUT R2, R2, 0x7f800000, RZ, 0xfc, !PT ;  /* 0x7f80000002027812 */ /* 0x000fe200078efcff */
[----:B------:R-:W-:Y:S06]  /*2620*/  BRA `(.L_x_32) ;  /* 0x0000000000047947 */ /* 0x000fec0003800000 */
.L_x_30:
[----:B------:R-:W-:-:S07]  /*2630*/  IMAD R2, R25, 0x800000, R2 ;  /* 0x0080000019027824 */ /* 0x000fce00078e0202 */
.L_x_32:
[----:B------:R-:W-:Y:S05]  /*2640*/  BSYNC.RECONVERGENT B2 ;  /* 0x0000000000027941 */ /* 0x000fea0003800200 */
.L_x_29:
[----:B------:R-:W-:Y:S05]  /*2650*/  BRA `(.L_x_33) ;  /* 0x0000000000207947 */ /* 0x000fea0003800000 */
.L_x_28:
[----:B------:R-:W-:-:S04]  /*2660*/  LOP3.LUT R2, R19, 0x80000000, R2, 0x48, !PT ;  /* 0x8000000013027812 */ /* 0x000fc800078e4802 */
[----:B------:R-:W-:Y:S01]  /*2670*/  LOP3.LUT R2, R2, 0x7f800000, RZ, 0xfc, !PT ;  /* 0x7f80000002027812 */ /* 0x000fe200078efcff */
[----:B------:R-:W-:Y:S06]  /*2680*/  BRA `(.L_x_33) ;  /* 0x0000000000147947 */ /* 0x000fec0003800000 */
.L_x_27:
[----:B------:R-:W-:Y:S01]  /*2690*/  LOP3.LUT R2, R19, 0x80000000, R2, 0x48, !PT ;  /* 0x8000000013027812 */ /* 0x000fe200078e4802 */
[----:B------:R-:W-:Y:S06]  /*26a0*/  BRA `(.L_x_33) ;  /* 0x00000000000c7947 */ /* 0x000fec0003800000 */
.L_x_26:
[----:B------:R-:W0:Y:S01]  /*26b0*/  MUFU.RSQ R2, -QNAN ;  /* 0xffc0000000027908 */ /* 0x000e220000001400 */
[----:B------:R-:W-:Y:S05]  /*26c0*/  BRA `(.L_x_33) ;  /* 0x0000000000047947 */ /* 0x000fea0003800000 */
.L_x_25:
[----:B------:R-:W-:-:S07]  /*26d0*/  FADD.FTZ R2, R2, R15 ;  /* 0x0000000f02027221 */ /* 0x000fce0000010000 */
.L_x_33:
[----:B------:R-:W-:Y:S05]  /*26e0*/  BSYNC.RECONVERGENT B1 ;  /* 0x0000000000017941 */ /* 0x000fea0003800200 */
.L_x_23:
[----:B------:R-:W-:-:S04]  /*26f0*/  IMAD.MOV.U32 R5, RZ, RZ, 0x0 ;  /* 0x00000000ff057424 */ /* 0x000fc800078e00ff */
[----:B0-----:R-:W-:Y:S05]  /*2700*/  RET.REL.NODEC R4 `(_Z16forward_dynamicsPfii) ;  /* 0xffffffd8043c7950 */ /* 0x001fea0003c3ffff */
.L_x_34:
[----:B------:R-:W-:-:S00]  /*2710*/  BRA `(.L_x_34) ;  /* 0xfffffffc00fc7947 */ /* 0x000fc0000383ffff */
[----:B------:R-:W-:-:S00]  /*2720*/  NOP ;  /* 0x0000000000007918 */ /* 0x000fc00000000000 */
        /* <DEDUP_REMOVED lines=13> */
.L_x_39:


//--------------------- .text._Z12compute_costPfiff --------------------------
	.section	.text._Z12compute_costPfiff,"ax",@progbits
	.align	128
        .global         _Z12compute_costPfiff
        .type           _Z12compute_costPfiff,@function
        .size           _Z12compute_costPfiff,(.L_x_41 - _Z12compute_costPfiff)
        .other          _Z12compute_costPfiff,@"STO_CUDA_ENTRY STV_DEFAULT"
_Z12compute_costPfiff:
.text._Z12compute_costPfiff:
[----:B------:R-:W-:Y:S01]  /*0000*/  LDC R1, c[0x0][0x37c] ;  /* 0x0000df00ff017b82 */ /* 0x000fe20000000800 */
[----:B------:R-:W0:Y:S01]  /*0010*/  S2R R5, SR_TID.X ;  /* 0x0000000000057919 */ /* 0x000e220000002100 */
[----:B------:R-:W0:Y:S01]  /*0020*/  LDCU UR4, c[0x0][0x388] ;  /* 0x00007100ff0477ac */ /* 0x000e220008000800 */
[----:B------:R-:W-:Y:S01]  /*0030*/  BSSY.RECONVERGENT B0, `(.L_x_35) ;  /* 0x000000c000007945 */ /* 0x000fe20003800200 */
[----:B0-----:R-:W-:-:S13]  /*0040*/  ISETP.GE.AND P0, PT, R5, UR4, PT ;  /* 0x0000000405007c0c */ /* 0x001fda000bf06270 */
[----:B------:R-:W-:Y:S05]  /*0050*/  @P0 BRA `(.L_x_36) ;  /* 0x0000000000240947 */ /* 0x000fea0003800000 */
[----:B------:R-:W0:Y:S01]  /*0060*/  LDC.64 R2, c[0x0][0x380] ;  /* 0x0000e000ff027b82 */ /* 0x000e220000000a00 */
[----:B------:R-:W1:Y:S07]  /*0070*/  LDCU.64 UR4, c[0x0][0x358] ;  /* 0x00006b00ff0477ac */ /* 0x000e6e0008000a00 */
[----:B------:R-:W2:Y:S01]  /*0080*/  LDC R7, c[0x0][0x390] ;  /* 0x0000e400ff077b82 */ /* 0x000ea20000000800 */
[----:B0-----:R-:W-:-:S07]  /*0090*/  IMAD.WIDE.U32 R2, R5, 0x4, R2 ;  /* 0x0000000405027825 */ /* 0x001fce00078e0002 */
[----:B------:R-:W0:Y:S01]  /*00a0*/  LDC R5, c[0x0][0x38c] ;  /* 0x0000e300ff057b82 */ /* 0x000e220000000800 */
[----:B-1----:R-:W0:Y:S02]  /*00b0*/  LDG.E R0, desc[UR4][R2.64] ;  /* 0x0000000402007981 */ /* 0x002e24000c1e1900 */
[----:B0-----:R-:W-:-:S04]  /*00c0*/  FFMA R0, R5, R5, R0 ;  /* 0x0000000505007223 */ /* 0x001fc80000000000 */
[----:B--2---:R-:W-:-:S05]  /*00d0*/  FFMA R5, R7, R7, R0 ;  /* 0x0000000707057223 */ /* 0x004fca0000000000 */
[----:B------:R0:W-:Y:S02]  /*00e0*/  STG.E desc[UR4][R2.64], R5 ;  /* 0x0000000502007986 */ /* 0x0001e4000c101904 */
.L_x_36:
[----:B------:R-:W-:Y:S05]  /*00f0*/  BSYNC.RECONVERGENT B0 ;  /* 0x0000000000007941 */ /* 0x000fea0003800200 */
.L_x_35:
[----:B------:R-:W-:Y:S06]  /*0100*/  BAR.SYNC.DEFER_BLOCKING 0x0 ;  /* 0x0000000000007b1d */ /* 0x000fec0000010000 */
[----:B------:R-:W-:Y:S05]  /*0110*/  EXIT ;  /* 0x000000000000794d */ /* 0x000fea0003800000 */
.L_x_37:
        /* <DEDUP_REMOVED lines=14> */
.L_x_41:


//--------------------- .nv.global.init           --------------------------
	.section	.nv.global.init,"aw",@progbits
	.align	4
.nv.global.init:
	.type		__cudart_i2opi_f,@object
	.size		__cudart_i2opi_f,(.L_0 - __cudart_i2opi_f)
__cudart_i2opi_f:
        /*0000*/ 	.byte	0x41, 0x90, 0x43, 0x3c, 0x99, 0x95, 0x62, 0xdb, 0xc0, 0xdd, 0x34, 0xf5, 0xd1, 0x57, 0x27, 0xfc
        /*0010*/ 	.byte	0x29, 0x15, 0x44, 0x4e, 0x6e, 0x83, 0xf9, 0xa2
.L_0:


//--------------------- .nv.shared.reserved.0     --------------------------
	.section	.nv.shared.reserved.0,"aw",@nobits
	.weak		__nv_reservedSMEM_offset_0_alias
	.size		__nv_reservedSMEM_offset_0_alias, 0, 64
	.other		__nv_reservedSMEM_offset_0_alias,@"STO_CUDA_RESERVED_SHARED STV_DEFAULT"
__nv_reservedSMEM_offset_0_alias:
	.zero		0
	.zero		64


//--------------------- .nv.constant0._Z16forward_dynamicsPfii --------------------------
	.section	.nv.constant0._Z16forward_dynamicsPfii,"a",@progbits
	.sectionflags	@""
	.align	4
.nv.constant0._Z16forward_dynamicsPfii:
	.zero		912


//--------------------- .nv.constant0._Z12compute_costPfiff --------------------------
	.section	.nv.constant0._Z12compute_costPfiff,"a",@progbits
	.sectionflags	@""
	.align	4
.nv.constant0._Z12compute_costPfiff:
	.zero		916


//--------------------- SYMBOLS --------------------------

	.type		.nv.reservedSmem.offset0,@object
	.size		.nv.reservedSmem.offset0,0x4
